//
// Generated by NVIDIA NVVM Compiler
//
// Compiler Build ID: CL-36424714
// Cuda compilation tools, release 13.0, V13.0.88
// Based on NVVM 20.0.0
//

.version 9.0
.target sm_100
.address_size 64

	// .globl	cuda_sn_est
.func  (.param .align 16 .b8 func_retval0[16]) __internal_trig_reduction_slowpathd
(
	.param .b64 __internal_trig_reduction_slowpathd_param_0
)
;
.global .align 8 .b8 __cudart_i2opi_d[144] = {8, 93, 141, 31, 177, 95, 251, 107, 234, 146, 82, 138, 247, 57, 7, 61, 123, 241, 229, 235, 199, 186, 39, 117, 45, 234, 95, 158, 102, 63, 70, 79, 183, 9, 203, 39, 207, 126, 54, 109, 31, 109, 10, 90, 139, 17, 47, 239, 15, 152, 5, 222, 255, 151, 248, 31, 59, 40, 249, 189, 139, 95, 132, 156, 244, 57, 83, 131, 57, 214, 145, 57, 65, 126, 95, 180, 38, 112, 156, 233, 132, 68, 187, 46, 245, 53, 130, 232, 62, 167, 41, 177, 28, 235, 29, 254, 28, 146, 209, 9, 234, 46, 73, 6, 224, 210, 77, 66, 58, 110, 36, 183, 97, 197, 187, 222, 171, 99, 81, 254, 65, 144, 67, 60, 153, 149, 98, 219, 192, 221, 52, 245, 209, 87, 39, 252, 41, 21, 68, 78, 110, 131, 249, 162};
.global .align 16 .b8 __cudart_sin_cos_coeffs[128] = {70, 210, 176, 44, 241, 229, 90, 190, 146, 227, 172, 105, 227, 29, 199, 62, 161, 98, 219, 25, 160, 1, 42, 191, 24, 8, 17, 17, 17, 17, 129, 63, 84, 85, 85, 85, 85, 85, 197, 191, 0, 0, 0, 0, 0, 0, 0, 0, 0, 0, 0, 0, 0, 0, 0, 0, 100, 129, 253, 32, 131, 255, 168, 189, 40, 133, 239, 193, 167, 238, 33, 62, 217, 230, 6, 142, 79, 126, 146, 190, 233, 188, 221, 25, 160, 1, 250, 62, 71, 93, 193, 22, 108, 193, 86, 191, 81, 85, 85, 85, 85, 85, 165, 63, 0, 0, 0, 0, 0, 0, 224, 191, 0, 0, 0, 0, 0, 0, 240, 63};

.visible .entry cuda_sn_est(
	.param .u64 .ptr .align 1 cuda_sn_est_param_0,
	.param .u64 .ptr .align 1 cuda_sn_est_param_1,
	.param .u64 .ptr .align 1 cuda_sn_est_param_2,
	.param .u64 .ptr .align 1 cuda_sn_est_param_3,
	.param .u64 .ptr .align 1 cuda_sn_est_param_4,
	.param .u64 .ptr .align 1 cuda_sn_est_param_5,
	.param .u64 .ptr .align 1 cuda_sn_est_param_6,
	.param .u64 .ptr .align 1 cuda_sn_est_param_7,
	.param .u64 .ptr .align 1 cuda_sn_est_param_8,
	.param .u64 .ptr .align 1 cuda_sn_est_param_9,
	.param .u64 .ptr .align 1 cuda_sn_est_param_10,
	.param .u64 .ptr .align 1 cuda_sn_est_param_11,
	.param .u64 .ptr .align 1 cuda_sn_est_param_12,
	.param .u64 .ptr .align 1 cuda_sn_est_param_13,
	.param .u64 .ptr .align 1 cuda_sn_est_param_14,
	.param .f32 cuda_sn_est_param_15,
	.param .f32 cuda_sn_est_param_16,
	.param .f32 cuda_sn_est_param_17,
	.param .u32 cuda_sn_est_param_18,
	.param .u32 cuda_sn_est_param_19,
	.param .u32 cuda_sn_est_param_20,
	.param .u32 cuda_sn_est_param_21,
	.param .u32 cuda_sn_est_param_22,
	.param .u32 cuda_sn_est_param_23,
	.param .u32 cuda_sn_est_param_24,
	.param .u32 cuda_sn_est_param_25,
	.param .u32 cuda_sn_est_param_26
)
{
	.reg .pred 	%p<19>;
	.reg .b32 	%r<65>;
	.reg .b32 	%f<81>;
	.reg .b64 	%rd<82>;
	.reg .b64 	%fd<72>;

	ld.param.f32 	%f32, [cuda_sn_est_param_17];
	ld.param.u32 	%r21, [cuda_sn_est_param_21];
	ld.param.u32 	%r25, [cuda_sn_est_param_23];
	ld.param.u32 	%r23, [cuda_sn_est_param_24];
	ld.param.u32 	%r26, [cuda_sn_est_param_25];
	mov.u32 	%r27, %ctaid.x;
	mov.u32 	%r28, %ntid.x;
	mov.u32 	%r29, %tid.x;
	mad.lo.s32 	%r30, %r27, %r28, %r29;
	add.s32 	%r1, %r30, %r26;
	setp.ge.s32 	%p1, %r1, %r25;
	setp.lt.s32 	%p2, %r1, 0;
	or.pred  	%p3, %p1, %p2;
	@%p3 bra 	$L__BB0_16;
	ld.param.u32 	%r55, [cuda_sn_est_param_20];
	ld.param.u32 	%r54, [cuda_sn_est_param_19];
	ld.param.u64 	%rd77, [cuda_sn_est_param_10];
	ld.param.u64 	%rd76, [cuda_sn_est_param_9];
	ld.param.u64 	%rd75, [cuda_sn_est_param_8];
	ld.param.u64 	%rd74, [cuda_sn_est_param_7];
	ld.param.u64 	%rd73, [cuda_sn_est_param_6];
	ld.param.u64 	%rd72, [cuda_sn_est_param_5];
	ld.param.u64 	%rd71, [cuda_sn_est_param_4];
	ld.param.u64 	%rd70, [cuda_sn_est_param_3];
	cvta.to.global.u64 	%rd17, %rd70;
	cvta.to.global.u64 	%rd18, %rd71;
	cvta.to.global.u64 	%rd19, %rd72;
	cvta.to.global.u64 	%rd20, %rd75;
	cvta.to.global.u64 	%rd21, %rd76;
	cvta.to.global.u64 	%rd22, %rd77;
	cvta.to.global.u64 	%rd23, %rd73;
	cvta.to.global.u64 	%rd24, %rd74;
	mul.wide.u32 	%rd25, %r1, 4;
	add.s64 	%rd26, %rd17, %rd25;
	ld.global.u32 	%r31, [%rd26];
	add.s64 	%rd27, %rd18, %rd25;
	ld.global.u32 	%r32, [%rd27];
	add.s64 	%rd28, %rd19, %rd25;
	ld.global.u32 	%r33, [%rd28];
	mul.wide.s32 	%rd29, %r31, 4;
	add.s64 	%rd30, %rd20, %rd29;
	ld.global.f32 	%f1, [%rd30];
	mul.wide.s32 	%rd31, %r32, 4;
	add.s64 	%rd32, %rd21, %rd31;
	ld.global.f32 	%f2, [%rd32];
	mul.wide.s32 	%rd33, %r33, 4;
	add.s64 	%rd34, %rd22, %rd33;
	ld.global.f32 	%f3, [%rd34];
	mad.lo.s32 	%r34, %r31, %r54, %r32;
	mad.lo.s32 	%r35, %r34, %r55, %r33;
	mul.wide.s32 	%rd35, %r35, 4;
	add.s64 	%rd36, %rd23, %rd35;
	ld.global.f32 	%f4, [%rd36];
	add.s64 	%rd37, %rd24, %rd35;
	ld.global.f32 	%f5, [%rd37];
	mul.f32 	%f34, %f5, %f5;
	fma.rn.f32 	%f6, %f4, %f4, %f34;
	setp.eq.s32 	%p4, %r21, 0;
	mov.f32 	%f75, 0f00000000;
	mov.f32 	%f76, %f75;
	mov.f32 	%f77, %f75;
	@%p4 bra 	$L__BB0_15;
	ld.param.f32 	%f71, [cuda_sn_est_param_16];
	ld.param.u64 	%rd78, [cuda_sn_est_param_11];
	cvta.to.global.u64 	%rd1, %rd78;
	cvt.rn.f32.s32 	%f36, %r23;
	mul.f32 	%f7, %f32, %f36;
	cvt.f64.f32 	%fd1, %f71;
	neg.s32 	%r61, %r21;
	sqrt.rn.f32 	%f8, %f6;
	mov.f32 	%f77, 0f00000000;
	mov.b32 	%r59, 0;
	mov.b32 	%r58, 1;
	mov.u64 	%rd54, __cudart_sin_cos_coeffs;
	mov.u32 	%r60, %r59;
	mov.f32 	%f76, %f77;
	mov.f32 	%f75, %f77;
$L__BB0_3:
	ld.param.u32 	%r57, [cuda_sn_est_param_26];
	ld.param.u64 	%rd81, [cuda_sn_est_param_14];
	setp.eq.s32 	%p5, %r57, 0;
	add.s32 	%r38, %r58, -1;
	mul.wide.u32 	%rd38, %r38, 4;
	add.s64 	%rd39, %rd1, %rd38;
	ld.global.f32 	%f12, [%rd39];
	add.s32 	%r39, %r58, 1;
	mul.wide.u32 	%rd40, %r58, 4;
	add.s64 	%rd41, %rd1, %rd40;
	ld.global.f32 	%f13, [%rd41];
	mul.wide.u32 	%rd42, %r39, 4;
	add.s64 	%rd43, %rd1, %rd42;
	ld.global.f32 	%f14, [%rd43];
	sub.f32 	%f37, %f1, %f12;
	sub.f32 	%f38, %f2, %f13;
	sub.f32 	%f39, %f3, %f14;
	mul.lo.s32 	%r40, %r59, 3;
	cvta.to.global.u64 	%rd44, %rd81;
	mul.wide.s32 	%rd45, %r40, 4;
	add.s64 	%rd46, %rd44, %rd45;
	ld.global.f32 	%f15, [%rd46];
	ld.global.f32 	%f16, [%rd46+4];
	ld.global.f32 	%f17, [%rd46+8];
	mul.f32 	%f40, %f38, %f38;
	fma.rn.f32 	%f41, %f37, %f37, %f40;
	fma.rn.f32 	%f42, %f39, %f39, %f41;
	sqrt.rn.f32 	%f43, %f42;
	sub.f32 	%f44, %f37, %f15;
	sub.f32 	%f45, %f38, %f16;
	mul.f32 	%f46, %f45, %f45;
	fma.rn.f32 	%f47, %f44, %f44, %f46;
	sub.f32 	%f48, %f39, %f17;
	fma.rn.f32 	%f49, %f48, %f48, %f47;
	sqrt.rn.f32 	%f50, %f49;
	add.f32 	%f51, %f43, %f50;
	cvt.f64.f32 	%fd13, %f51;
	add.f64 	%fd14, %fd13, 0d3FC3333333333333;
	cvt.rn.f32.f64 	%f52, %fd14;
	selp.f32 	%f18, %f51, %f52, %p5;
	setp.lt.f32 	%p6, %f18, 0f00000000;
	setp.gt.f32 	%p7, %f18, %f7;
	or.pred  	%p8, %p6, %p7;
	@%p8 bra 	$L__BB0_14;
	ld.param.u64 	%rd80, [cuda_sn_est_param_13];
	ld.param.u64 	%rd79, [cuda_sn_est_param_12];
	div.rn.f32 	%f53, %f18, %f32;
	mul.f32 	%f54, %f53, 0f3F000000;
	cvt.rmi.f32.f32 	%f55, %f54;
	cvt.rzi.s32.f32 	%r41, %f55;
	add.s32 	%r42, %r41, %r60;
	cvta.to.global.u64 	%rd47, %rd79;
	mul.wide.u32 	%rd48, %r42, 4;
	add.s64 	%rd49, %rd47, %rd48;
	ld.global.f32 	%f19, [%rd49];
	cvta.to.global.u64 	%rd50, %rd80;
	add.s64 	%rd51, %rd50, %rd48;
	ld.global.f32 	%f20, [%rd51];
	cvt.f64.f32 	%fd15, %f18;
	mul.f64 	%fd16, %fd15, 0dC01921FB54442D18;
	div.rn.f64 	%fd2, %fd16, %fd1;
	abs.f64 	%fd3, %fd2;
	setp.neu.f64 	%p9, %fd3, 0d7FF0000000000000;
	@%p9 bra 	$L__BB0_6;
	mov.f64 	%fd22, 0d0000000000000000;
	mul.rn.f64 	%fd70, %fd2, %fd22;
	mov.b32 	%r63, 1;
	bra.uni 	$L__BB0_9;
$L__BB0_6:
	mul.f64 	%fd17, %fd2, 0d3FE45F306DC9C883;
	cvt.rni.s32.f64 	%r62, %fd17;
	cvt.rn.f64.s32 	%fd18, %r62;
	fma.rn.f64 	%fd19, %fd18, 0dBFF921FB54442D18, %fd2;
	fma.rn.f64 	%fd20, %fd18, 0dBC91A62633145C00, %fd19;
	fma.rn.f64 	%fd70, %fd18, 0dB97B839A252049C0, %fd20;
	setp.ltu.f64 	%p10, %fd3, 0d41E0000000000000;
	@%p10 bra 	$L__BB0_8;
	{ // callseq 0, 0
	.param .b64 param0;
	st.param.f64 	[param0], %fd2;
	.param .align 16 .b8 retval0[16];
	call.uni (retval0), 
	__internal_trig_reduction_slowpathd, 
	(
	param0
	);
	ld.param.f64 	%fd70, [retval0];
	ld.param.b32 	%r62, [retval0+8];
	} // callseq 0
$L__BB0_8:
	add.s32 	%r63, %r62, 1;
$L__BB0_9:
	shl.b32 	%r45, %r63, 6;
	cvt.u64.u32 	%rd52, %r45;
	and.b64  	%rd53, %rd52, 64;
	add.s64 	%rd55, %rd54, %rd53;
	mul.rn.f64 	%fd23, %fd70, %fd70;
	and.b32  	%r46, %r63, 1;
	setp.eq.b32 	%p12, %r46, 1;
	selp.f64 	%fd24, 0dBDA8FF8320FD8164, 0d3DE5DB65F9785EBA, %p12;
	ld.global.nc.v2.f64 	{%fd25, %fd26}, [%rd55];
	fma.rn.f64 	%fd27, %fd24, %fd23, %fd25;
	fma.rn.f64 	%fd28, %fd27, %fd23, %fd26;
	ld.global.nc.v2.f64 	{%fd29, %fd30}, [%rd55+16];
	fma.rn.f64 	%fd31, %fd28, %fd23, %fd29;
	fma.rn.f64 	%fd32, %fd31, %fd23, %fd30;
	ld.global.nc.v2.f64 	{%fd33, %fd34}, [%rd55+32];
	fma.rn.f64 	%fd35, %fd32, %fd23, %fd33;
	fma.rn.f64 	%fd36, %fd35, %fd23, %fd34;
	fma.rn.f64 	%fd37, %fd36, %fd70, %fd70;
	fma.rn.f64 	%fd38, %fd36, %fd23, 0d3FF0000000000000;
	selp.f64 	%fd39, %fd38, %fd37, %p12;
	and.b32  	%r47, %r63, 2;
	setp.eq.s32 	%p13, %r47, 0;
	mov.f64 	%fd40, 0d0000000000000000;
	sub.f64 	%fd41, %fd40, %fd39;
	selp.f64 	%fd42, %fd39, %fd41, %p13;
	cvt.rn.f32.f64 	%f21, %fd42;
	@%p9 bra 	$L__BB0_11;
	mov.f64 	%fd48, 0d0000000000000000;
	mul.rn.f64 	%fd71, %fd2, %fd48;
	mov.b32 	%r64, 0;
	bra.uni 	$L__BB0_13;
$L__BB0_11:
	mul.f64 	%fd43, %fd2, 0d3FE45F306DC9C883;
	cvt.rni.s32.f64 	%r64, %fd43;
	cvt.rn.f64.s32 	%fd44, %r64;
	fma.rn.f64 	%fd45, %fd44, 0dBFF921FB54442D18, %fd2;
	fma.rn.f64 	%fd46, %fd44, 0dBC91A62633145C00, %fd45;
	fma.rn.f64 	%fd71, %fd44, 0dB97B839A252049C0, %fd46;
	setp.ltu.f64 	%p14, %fd3, 0d41E0000000000000;
	@%p14 bra 	$L__BB0_13;
	{ // callseq 1, 0
	.param .b64 param0;
	st.param.f64 	[param0], %fd2;
	.param .align 16 .b8 retval0[16];
	call.uni (retval0), 
	__internal_trig_reduction_slowpathd, 
	(
	param0
	);
	ld.param.f64 	%fd71, [retval0];
	ld.param.b32 	%r64, [retval0+8];
	} // callseq 1
$L__BB0_13:
	shl.b32 	%r50, %r64, 6;
	cvt.u64.u32 	%rd56, %r50;
	and.b64  	%rd57, %rd56, 64;
	mov.u64 	%rd58, __cudart_sin_cos_coeffs;
	add.s64 	%rd59, %rd58, %rd57;
	mul.rn.f64 	%fd49, %fd71, %fd71;
	and.b32  	%r51, %r64, 1;
	setp.eq.b32 	%p15, %r51, 1;
	selp.f64 	%fd50, 0dBDA8FF8320FD8164, 0d3DE5DB65F9785EBA, %p15;
	ld.global.nc.v2.f64 	{%fd51, %fd52}, [%rd59];
	fma.rn.f64 	%fd53, %fd50, %fd49, %fd51;
	fma.rn.f64 	%fd54, %fd53, %fd49, %fd52;
	ld.global.nc.v2.f64 	{%fd55, %fd56}, [%rd59+16];
	fma.rn.f64 	%fd57, %fd54, %fd49, %fd55;
	fma.rn.f64 	%fd58, %fd57, %fd49, %fd56;
	ld.global.nc.v2.f64 	{%fd59, %fd60}, [%rd59+32];
	fma.rn.f64 	%fd61, %fd58, %fd49, %fd59;
	fma.rn.f64 	%fd62, %fd61, %fd49, %fd60;
	fma.rn.f64 	%fd63, %fd62, %fd71, %fd71;
	fma.rn.f64 	%fd64, %fd62, %fd49, 0d3FF0000000000000;
	selp.f64 	%fd65, %fd64, %fd63, %p15;
	and.b32  	%r52, %r64, 2;
	setp.eq.s32 	%p16, %r52, 0;
	mov.f64 	%fd66, 0d0000000000000000;
	sub.f64 	%fd67, %fd66, %fd65;
	selp.f64 	%fd68, %fd65, %fd67, %p16;
	cvt.rn.f32.f64 	%f56, %fd68;
	mul.f32 	%f57, %f19, %f21;
	mul.f32 	%f58, %f20, %f56;
	sub.f32 	%f59, %f57, %f58;
	mul.f32 	%f60, %f19, %f56;
	fma.rn.f32 	%f61, %f20, %f21, %f60;
	fma.rn.f32 	%f62, %f15, 0f3F000000, %f12;
	fma.rn.f32 	%f63, %f16, 0f3F000000, %f13;
	fma.rn.f32 	%f64, %f17, 0f3F000000, %f14;
	sub.f32 	%f65, %f62, %f1;
	sub.f32 	%f66, %f63, %f2;
	sub.f32 	%f67, %f64, %f3;
	mul.f32 	%f68, %f5, %f61;
	fma.rn.f32 	%f69, %f4, %f59, %f68;
	div.rn.f32 	%f70, %f69, %f8;
	fma.rn.f32 	%f75, %f65, %f70, %f75;
	fma.rn.f32 	%f76, %f66, %f70, %f76;
	fma.rn.f32 	%f77, %f67, %f70, %f77;
$L__BB0_14:
	ld.param.u32 	%r56, [cuda_sn_est_param_22];
	add.s32 	%r61, %r61, 1;
	setp.ne.s32 	%p17, %r61, 0;
	add.s32 	%r60, %r60, %r23;
	add.s32 	%r53, %r59, 1;
	setp.eq.s32 	%p18, %r53, %r56;
	selp.b32 	%r59, 0, %r53, %p18;
	add.s32 	%r58, %r58, 3;
	@%p17 bra 	$L__BB0_3;
$L__BB0_15:
	ld.param.u64 	%rd69, [cuda_sn_est_param_2];
	ld.param.u64 	%rd68, [cuda_sn_est_param_1];
	ld.param.u64 	%rd67, [cuda_sn_est_param_0];
	cvta.to.global.u64 	%rd60, %rd67;
	mul.wide.u32 	%rd61, %r1, 4;
	add.s64 	%rd62, %rd60, %rd61;
	st.global.f32 	[%rd62], %f75;
	cvta.to.global.u64 	%rd63, %rd68;
	add.s64 	%rd64, %rd63, %rd61;
	st.global.f32 	[%rd64], %f76;
	cvta.to.global.u64 	%rd65, %rd69;
	add.s64 	%rd66, %rd65, %rd61;
	st.global.f32 	[%rd66], %f77;
$L__BB0_16:
	ret;

}
.func  (.param .align 16 .b8 func_retval0[16]) __internal_trig_reduction_slowpathd(
	.param .b64 __internal_trig_reduction_slowpathd_param_0
)
{
	.local .align 8 .b8 	__local_depot1[40];
	.reg .b64 	%SP;
	.reg .b64 	%SPL;
	.reg .pred 	%p<10>;
	.reg .b32 	%r<47>;
	.reg .b64 	%rd<74>;
	.reg .b64 	%fd<5>;

	mov.u64 	%SPL, __local_depot1;
	ld.param.f64 	%fd4, [__internal_trig_reduction_slowpathd_param_0];
	add.u64 	%rd1, %SPL, 0;
	{
	.reg .b32 %temp; 
	mov.b64 	{%temp, %r1}, %fd4;
	}
	shr.u32 	%r2, %r1, 20;
	and.b32  	%r3, %r2, 2047;
	setp.eq.s32 	%p1, %r3, 2047;
	mov.b32 	%r46, 0;
	@%p1 bra 	$L__BB1_9;
	add.s32 	%r20, %r3, -1024;
	mov.b64 	%rd20, %fd4;
	shl.b64 	%rd2, %rd20, 11;
	shr.u32 	%r4, %r20, 6;
	sub.s32 	%r45, 15, %r4;
	sub.s32 	%r21, 19, %r4;
	setp.lt.u32 	%p2, %r20, 128;
	selp.b32 	%r6, 18, %r21, %p2;
	setp.ge.s32 	%p3, %r45, %r6;
	mov.b64 	%rd70, 0;
	@%p3 bra 	$L__BB1_4;
	add.s32 	%r23, %r6, %r4;
	neg.s32 	%r43, %r23;
	or.b64  	%rd3, %rd2, -9223372036854775808;
	mov.b64 	%rd70, 0;
	mov.b32 	%r42, 0;
	mov.u64 	%rd25, __cudart_i2opi_d;
	mov.u32 	%r44, %r45;
$L__BB1_3:
	.pragma "nounroll";
	mul.wide.s32 	%rd22, %r42, 8;
	add.s64 	%rd23, %rd1, %rd22;
	mul.wide.s32 	%rd24, %r44, 8;
	add.s64 	%rd26, %rd25, %rd24;
	ld.global.nc.u64 	%rd27, [%rd26];
	{
	.reg .u32 %r0, %r1, %r2, %r3, %alo, %ahi, %blo, %bhi, %clo, %chi;
	mov.b64 	{%alo,%ahi}, %rd27;
	mov.b64 	{%blo,%bhi}, %rd3;
	mov.b64 	{%clo,%chi}, %rd70;
	mad.lo.cc.u32 	%r0, %alo, %blo, %clo;
	madc.hi.cc.u32 	%r1, %alo, %blo, %chi;
	madc.hi.u32 	%r2, %alo, %bhi, 0;
	mad.lo.cc.u32 	%r1, %alo, %bhi, %r1;
	madc.hi.cc.u32 	%r2, %ahi, %blo, %r2;
	madc.hi.u32 	%r3, %ahi, %bhi, 0;
	mad.lo.cc.u32 	%r1, %ahi, %blo, %r1;
	madc.lo.cc.u32 	%r2, %ahi, %bhi, %r2;
	addc.u32 	%r3, %r3, 0;
	mov.b64 	%rd28, {%r0,%r1};
	mov.b64 	%rd70, {%r2,%r3};
	}
	st.local.u64 	[%rd23], %rd28;
	add.s32 	%r44, %r44, 1;
	add.s32 	%r43, %r43, 1;
	add.s32 	%r42, %r42, 1;
	setp.ne.s32 	%p4, %r43, -15;
	mov.u32 	%r45, %r6;
	@%p4 bra 	$L__BB1_3;
$L__BB1_4:
	cvt.s64.s32 	%rd29, %r45;
	cvt.u64.u32 	%rd30, %r4;
	add.s64 	%rd31, %rd30, %rd29;
	shl.b64 	%rd32, %rd31, 3;
	add.s64 	%rd33, %rd1, %rd32;
	st.local.u64 	[%rd33+-120], %rd70;
	and.b32  	%r15, %r2, 63;
	ld.local.u64 	%rd72, [%rd1+16];
	ld.local.u64 	%rd71, [%rd1+24];
	setp.eq.s32 	%p5, %r15, 0;
	@%p5 bra 	$L__BB1_6;
	shl.b64 	%rd34, %rd71, %r15;
	shr.u64 	%rd35, %rd72, 1;
	xor.b32  	%r24, %r15, 63;
	shr.u64 	%rd36, %rd35, %r24;
	or.b64  	%rd71, %rd34, %rd36;
	ld.local.u64 	%rd37, [%rd1+8];
	shl.b64 	%rd38, %rd72, %r15;
	shr.u64 	%rd39, %rd37, 1;
	shr.u64 	%rd40, %rd39, %r24;
	or.b64  	%rd72, %rd38, %rd40;
$L__BB1_6:
	and.b32  	%r25, %r1, -2147483648;
	shr.u64 	%rd41, %rd71, 62;
	cvt.u32.u64 	%r26, %rd41;
	mov.b64 	{%r27, %r28}, %rd71;
	mov.b64 	{%r29, %r30}, %rd72;
	shf.l.wrap.b32 	%r31, %r30, %r27, 2;
	shf.l.wrap.b32 	%r32, %r27, %r28, 2;
	mov.b64 	%rd42, {%r31, %r32};
	shl.b64 	%rd43, %rd72, 2;
	shr.u64 	%rd44, %rd42, 63;
	cvt.u32.u64 	%r33, %rd44;
	add.s32 	%r34, %r33, %r26;
	setp.eq.s32 	%p6, %r25, 0;
	neg.s32 	%r35, %r34;
	selp.b32 	%r46, %r34, %r35, %p6;
	setp.gt.s64 	%p7, %rd42, -1;
	mov.b64 	%rd45, 0;
	{
	.reg .u32 %r0, %r1, %r2, %r3, %a0, %a1, %a2, %a3, %b0, %b1, %b2, %b3;
	mov.b64 	{%a0,%a1}, %rd45;
	mov.b64 	{%a2,%a3}, %rd45;
	mov.b64 	{%b0,%b1}, %rd43;
	mov.b64 	{%b2,%b3}, %rd42;
	sub.cc.u32 	%r0, %a0, %b0;
	subc.cc.u32 	%r1, %a1, %b1;
	subc.cc.u32 	%r2, %a2, %b2;
	subc.u32 	%r3, %a3, %b3;
	mov.b64 	%rd46, {%r0,%r1};
	mov.b64 	%rd47, {%r2,%r3};
	}
	xor.b32  	%r36, %r25, -2147483648;
	selp.b64 	%rd73, %rd42, %rd47, %p7;
	selp.b64 	%rd14, %rd43, %rd46, %p7;
	selp.b32 	%r17, %r25, %r36, %p7;
	clz.b64 	%r37, %rd73;
	cvt.u64.u32 	%rd15, %r37;
	setp.eq.s32 	%p8, %r37, 0;
	@%p8 bra 	$L__BB1_8;
	cvt.u32.u64 	%r38, %rd15;
	and.b32  	%r39, %r38, 63;
	shl.b64 	%rd48, %rd73, %r39;
	shr.u64 	%rd49, %rd14, 1;
	not.b32 	%r40, %r38;
	and.b32  	%r41, %r40, 63;
	shr.u64 	%rd50, %rd49, %r41;
	or.b64  	%rd73, %rd48, %rd50;
$L__BB1_8:
	mov.b64 	%rd51, -3958705157555305931;
	{
	.reg .u32 %r0, %r1, %r2, %r3, %alo, %ahi, %blo, %bhi;
	mov.b64 	{%alo,%ahi}, %rd73;
	mov.b64 	{%blo,%bhi}, %rd51;
	mul.lo.u32 	%r0, %alo, %blo;
	mul.hi.u32 	%r1, %alo, %blo;
	mad.lo.cc.u32 	%r1, %alo, %bhi, %r1;
	madc.hi.u32 	%r2, %alo, %bhi, 0;
	mad.lo.cc.u32 	%r1, %ahi, %blo, %r1;
	madc.hi.cc.u32 	%r2, %ahi, %blo, %r2;
	madc.hi.u32 	%r3, %ahi, %bhi, 0;
	mad.lo.cc.u32 	%r2, %ahi, %bhi, %r2;
	addc.u32 	%r3, %r3, 0;
	mov.b64 	%rd52, {%r0,%r1};
	mov.b64 	%rd53, {%r2,%r3};
	}
	setp.gt.s64 	%p9, %rd53, 0;
	{
	.reg .u32 %r0, %r1, %r2, %r3, %a0, %a1, %a2, %a3, %b0, %b1, %b2, %b3;
	mov.b64 	{%a0,%a1}, %rd52;
	mov.b64 	{%a2,%a3}, %rd53;
	mov.b64 	{%b0,%b1}, %rd52;
	mov.b64 	{%b2,%b3}, %rd53;
	add.cc.u32 	%r0, %a0, %b0;
	addc.cc.u32 	%r1, %a1, %b1;
	addc.cc.u32 	%r2, %a2, %b2;
	addc.u32 	%r3, %a3, %b3;
	mov.b64 	%rd54, {%r0,%r1};
	mov.b64 	%rd55, {%r2,%r3};
	}
	selp.b64 	%rd56, %rd55, %rd53, %p9;
	selp.s64 	%rd57, -1, 0, %p9;
	sub.s64 	%rd58, %rd57, %rd15;
	cvt.u64.u32 	%rd59, %r17;
	shl.b64 	%rd60, %rd59, 32;
	add.s64 	%rd61, %rd56, 1;
	shr.u64 	%rd62, %rd61, 10;
	add.s64 	%rd63, %rd62, 1;
	shr.u64 	%rd64, %rd63, 1;
	shl.b64 	%rd65, %rd58, 52;
	add.s64 	%rd66, %rd65, %rd64;
	add.s64 	%rd67, %rd66, 4602678819172646912;
	or.b64  	%rd68, %rd67, %rd60;
	mov.b64 	%fd4, %rd68;
$L__BB1_9:
	st.param.f64 	[func_retval0], %fd4;
	st.param.b32 	[func_retval0+8], %r46;
	ret;

}


// ===== COMPILED SASS (sm_100) =====

	.target	sm_100

	.elftype	@"ET_EXEC"


//--------------------- .note.nv.tkinfo           --------------------------
	.section	.note.nv.tkinfo,"",@"SHT_NOTE"
	.sectionflags	@"SHF_NOTE_NV_TKINFO"
	.tkinfo
        /*0018*/ 	.word	0x00000002
        /*0030*/ 	.string	""
        /*0030*/ 	.string	"ptxas"
        /*0030*/ 	.string	"Cuda compilation tools, release 13.0, V13.0.88"
        /*0030*/ 	.string	"Build cuda_13.0.r13.0/compiler.36424714_0"
        /*0030*/ 	.string	"-arch sm_100 -m 64 "



//--------------------- .note.nv.cuinfo           --------------------------
	.section	.note.nv.cuinfo,"",@"SHT_NOTE"
	.sectionflags	@"SHF_NOTE_NV_CUINFO"
        /*0018*/ 	.short	0x0002
        /*001a*/ 	.short	0x0064
        /*001c*/ 	.short	0x0082
	.zero		2


//--------------------- .nv.info                  --------------------------
	.section	.nv.info,"",@"SHT_CUDA_INFO"
	.align	4


	//----- nvinfo : EIATTR_REGCOUNT
	.align		4
        /*0000*/ 	.byte	0x04, 0x2f
        /*0002*/ 	.short	(.L_3 - .L_2)
	.align		4
.L_2:
        /*0004*/ 	.word	index@(cuda_sn_est)
        /*0008*/ 	.word	0x00000030


	//----- nvinfo : EIATTR_FRAME_SIZE
	.align		4
.L_3:
        /*000c*/ 	.byte	0x04, 0x11
        /*000e*/ 	.short	(.L_5 - .L_4)
	.align		4
.L_4:
        /*0010*/ 	.word	index@($cuda_sn_est$__internal_trig_reduction_slowpathd)
        /*0014*/ 	.word	0x00000028


	//----- nvinfo : EIATTR_FRAME_SIZE
	.align		4
.L_5:
        /*0018*/ 	.byte	0x04, 0x11
        /*001a*/ 	.short	(.L_7 - .L_6)
	.align		4
.L_6:
        /*001c*/ 	.word	index@($__internal_2_$__cuda_sm3x_div_rn_noftz_f32_slowpath)
        /*0020*/ 	.word	0x00000028


	//----- nvinfo : EIATTR_FRAME_SIZE
	.align		4
.L_7:
        /*0024*/ 	.byte	0x04, 0x11
        /*0026*/ 	.short	(.L_9 - .L_8)
	.align		4
.L_8:
        /*0028*/ 	.word	index@($__internal_1_$__cuda_sm20_sqrt_rn_f32_slowpath)
        /*002c*/ 	.word	0x00000028


	//----- nvinfo : EIATTR_FRAME_SIZE
	.align		4
.L_9:
        /*0030*/ 	.byte	0x04, 0x11
        /*0032*/ 	.short	(.L_11 - .L_10)
	.align		4
.L_10:
        /*0034*/ 	.word	index@($__internal_0_$__cuda_sm20_div_rn_f64_full)
        /*0038*/ 	.word	0x00000028


	//----- nvinfo : EIATTR_FRAME_SIZE
	.align		4
.L_11:
        /*003c*/ 	.byte	0x04, 0x11
        /*003e*/ 	.short	(.L_13 - .L_12)
	.align		4
.L_12:
        /*0040*/ 	.word	index@(cuda_sn_est)
        /*0044*/ 	.word	0x00000028


	//----- nvinfo : EIATTR_MIN_STACK_SIZE
	.align		4
.L_13:
        /*0048*/ 	.byte	0x04, 0x12
        /*004a*/ 	.short	(.L_15 - .L_14)
	.align		4
.L_14:
        /*004c*/ 	.word	index@(cuda_sn_est)
        /*0050*/ 	.word	0x00000028
.L_15:


//--------------------- .nv.compat                --------------------------
	.section	.nv.compat,"",@"SHT_CUDA_COMPAT_INFO"
	.align	4
        /*0000*/ 	.byte	0x02, 0x09, 0x00, 0x00, 0x02, 0x02, 0x01, 0x00, 0x02, 0x05, 0x05, 0x00, 0x03, 0x07, 0x01, 0x01
        /*0010*/ 	.byte	0x02, 0x03, 0x00, 0x00, 0x02, 0x06, 0x01, 0x00, 0x04, 0x0b, 0x08, 0x00, 0x01, 0x00, 0x00, 0x00
        /*0020*/ 	.byte	0x00, 0x00, 0x00, 0x00


//--------------------- .nv.info.cuda_sn_est      --------------------------
	.section	.nv.info.cuda_sn_est,"",@"SHT_CUDA_INFO"
	.sectionflags	@""
	.align	4


	//----- nvinfo : EIATTR_CUDA_API_VERSION
	.align		4
        /*0000*/ 	.byte	0x04, 0x37
        /*0002*/ 	.short	(.L_17 - .L_16)
.L_16:
        /*0004*/ 	.word	0x00000082


	//----- nvinfo : EIATTR_KPARAM_INFO
	.align		4
.L_17:
        /*0008*/ 	.byte	0x04, 0x17
        /*000a*/ 	.short	(.L_19 - .L_18)
.L_18:
        /*000c*/ 	.word	0x00000000
        /*0010*/ 	.short	0x001a
        /*0012*/ 	.short	0x00a4
        /*0014*/ 	.byte	0x00, 0xf0, 0x11, 0x00


	//----- nvinfo : EIATTR_KPARAM_INFO
	.align		4
.L_19:
        /*0018*/ 	.byte	0x04, 0x17
        /*001a*/ 	.short	(.L_21 - .L_20)
.L_20:
        /*001c*/ 	.word	0x00000000
        /*0020*/ 	.short	0x0019
        /*0022*/ 	.short	0x00a0
        /*0024*/ 	.byte	0x00, 0xf0, 0x11, 0x00


	//----- nvinfo : EIATTR_KPARAM_INFO
	.align		4
.L_21:
        /*0028*/ 	.byte	0x04, 0x17
        /*002a*/ 	.short	(.L_23 - .L_22)
.L_22:
        /*002c*/ 	.word	0x00000000
        /*0030*/ 	.short	0x0018
        /*0032*/ 	.short	0x009c
        /*0034*/ 	.byte	0x00, 0xf0, 0x11, 0x00


	//----- nvinfo : EIATTR_KPARAM_INFO
	.align		4
.L_23:
        /*0038*/ 	.byte	0x04, 0x17
        /*003a*/ 	.short	(.L_25 - .L_24)
.L_24:
        /*003c*/ 	.word	0x00000000
        /*0040*/ 	.short	0x0017
        /*0042*/ 	.short	0x0098
        /*0044*/ 	.byte	0x00, 0xf0, 0x11, 0x00


	//----- nvinfo : EIATTR_KPARAM_INFO
	.align		4
.L_25:
        /*0048*/ 	.byte	0x04, 0x17
        /*004a*/ 	.short	(.L_27 - .L_26)
.L_26:
        /*004c*/ 	.word	0x00000000
        /*0050*/ 	.short	0x0016
        /*0052*/ 	.short	0x0094
        /*0054*/ 	.byte	0x00, 0xf0, 0x11, 0x00


	//----- nvinfo : EIATTR_KPARAM_INFO
	.align		4
.L_27:
        /*0058*/ 	.byte	0x04, 0x17
        /*005a*/ 	.short	(.L_29 - .L_28)
.L_28:
        /*005c*/ 	.word	0x00000000
        /*0060*/ 	.short	0x0015
        /*0062*/ 	.short	0x0090
        /*0064*/ 	.byte	0x00, 0xf0, 0x11, 0x00


	//----- nvinfo : EIATTR_KPARAM_INFO
	.align		4
.L_29:
        /*0068*/ 	.byte	0x04, 0x17
        /*006a*/ 	.short	(.L_31 - .L_30)
.L_30:
        /*006c*/ 	.word	0x00000000
        /*0070*/ 	.short	0x0014
        /*0072*/ 	.short	0x008c
        /*0074*/ 	.byte	0x00, 0xf0, 0x11, 0x00


	//----- nvinfo : EIATTR_KPARAM_INFO
	.align		4
.L_31:
        /*0078*/ 	.byte	0x04, 0x17
        /*007a*/ 	.short	(.L_33 - .L_32)
.L_32:
        /*007c*/ 	.word	0x00000000
        /*0080*/ 	.short	0x0013
        /*0082*/ 	.short	0x0088
        /*0084*/ 	.byte	0x00, 0xf0, 0x11, 0x00


	//----- nvinfo : EIATTR_KPARAM_INFO
	.align		4
.L_33:
        /*0088*/ 	.byte	0x04, 0x17
        /*008a*/ 	.short	(.L_35 - .L_34)
.L_34:
        /*008c*/ 	.word	0x00000000
        /*0090*/ 	.short	0x0012
        /*0092*/ 	.short	0x0084
        /*0094*/ 	.byte	0x00, 0xf0, 0x11, 0x00


	//----- nvinfo : EIATTR_KPARAM_INFO
	.align		4
.L_35:
        /*0098*/ 	.byte	0x04, 0x17
        /*009a*/ 	.short	(.L_37 - .L_36)
.L_36:
        /*009c*/ 	.word	0x00000000
        /*00a0*/ 	.short	0x0011
        /*00a2*/ 	.short	0x0080
        /*00a4*/ 	.byte	0x00, 0xf0, 0x11, 0x00


	//----- nvinfo : EIATTR_KPARAM_INFO
	.align		4
.L_37:
        /*00a8*/ 	.byte	0x04, 0x17
        /*00aa*/ 	.short	(.L_39 - .L_38)
.L_38:
        /*00ac*/ 	.word	0x00000000
        /*00b0*/ 	.short	0x0010
        /*00b2*/ 	.short	0x007c
        /*00b4*/ 	.byte	0x00, 0xf0, 0x11, 0x00


	//----- nvinfo : EIATTR_KPARAM_INFO
	.align		4
.L_39:
        /*00b8*/ 	.byte	0x04, 0x17
        /*00ba*/ 	.short	(.L_41 - .L_40)
.L_40:
        /*00bc*/ 	.word	0x00000000
        /*00c0*/ 	.short	0x000f
        /*00c2*/ 	.short	0x0078
        /*00c4*/ 	.byte	0x00, 0xf0, 0x11, 0x00


	//----- nvinfo : EIATTR_KPARAM_INFO
	.align		4
.L_41:
        /*00c8*/ 	.byte	0x04, 0x17
        /*00ca*/ 	.short	(.L_43 - .L_42)
.L_42:
        /*00cc*/ 	.word	0x00000000
        /*00d0*/ 	.short	0x000e
        /*00d2*/ 	.short	0x0070
        /*00d4*/ 	.byte	0x00, 0xf5, 0x21, 0x00


	//----- nvinfo : EIATTR_KPARAM_INFO
	.align		4
.L_43:
        /*00d8*/ 	.byte	0x04, 0x17
        /*00da*/ 	.short	(.L_45 - .L_44)
.L_44:
        /*00dc*/ 	.word	0x00000000
        /*00e0*/ 	.short	0x000d
        /*00e2*/ 	.short	0x0068
        /*00e4*/ 	.byte	0x00, 0xf5, 0x21, 0x00


	//----- nvinfo : EIATTR_KPARAM_INFO
	.align		4
.L_45:
        /*00e8*/ 	.byte	0x04, 0x17
        /*00ea*/ 	.short	(.L_47 - .L_46)
.L_46:
        /*00ec*/ 	.word	0x00000000
        /*00f0*/ 	.short	0x000c
        /*00f2*/ 	.short	0x0060
        /*00f4*/ 	.byte	0x00, 0xf5, 0x21, 0x00


	//----- nvinfo : EIATTR_KPARAM_INFO
	.align		4
.L_47:
        /*00f8*/ 	.byte	0x04, 0x17
        /*00fa*/ 	.short	(.L_49 - .L_48)
.L_48:
        /*00fc*/ 	.word	0x00000000
        /*0100*/ 	.short	0x000b
        /*0102*/ 	.short	0x0058
        /*0104*/ 	.byte	0x00, 0xf5, 0x21, 0x00


	//----- nvinfo : EIATTR_KPARAM_INFO
	.align		4
.L_49:
        /*0108*/ 	.byte	0x04, 0x17
        /*010a*/ 	.short	(.L_51 - .L_50)
.L_50:
        /*010c*/ 	.word	0x00000000
        /*0110*/ 	.short	0x000a
        /*0112*/ 	.short	0x0050
        /*0114*/ 	.byte	0x00, 0xf5, 0x21, 0x00


	//----- nvinfo : EIATTR_KPARAM_INFO
	.align		4
.L_51:
        /*0118*/ 	.byte	0x04, 0x17
        /*011a*/ 	.short	(.L_53 - .L_52)
.L_52:
        /*011c*/ 	.word	0x00000000
        /*0120*/ 	.short	0x0009
        /*0122*/ 	.short	0x0048
        /*0124*/ 	.byte	0x00, 0xf5, 0x21, 0x00


	//----- nvinfo : EIATTR_KPARAM_INFO
	.align		4
.L_53:
        /*0128*/ 	.byte	0x04, 0x17
        /*012a*/ 	.short	(.L_55 - .L_54)
.L_54:
        /*012c*/ 	.word	0x00000000
        /*0130*/ 	.short	0x0008
        /*0132*/ 	.short	0x0040
        /*0134*/ 	.byte	0x00, 0xf5, 0x21, 0x00


	//----- nvinfo : EIATTR_KPARAM_INFO
	.align		4
.L_55:
        /*0138*/ 	.byte	0x04, 0x17
        /*013a*/ 	.short	(.L_57 - .L_56)
.L_56:
        /*013c*/ 	.word	0x00000000
        /*0140*/ 	.short	0x0007
        /*0142*/ 	.short	0x0038
        /*0144*/ 	.byte	0x00, 0xf5, 0x21, 0x00


	//----- nvinfo : EIATTR_KPARAM_INFO
	.align		4
.L_57:
        /*0148*/ 	.byte	0x04, 0x17
        /*014a*/ 	.short	(.L_59 - .L_58)
.L_58:
        /*014c*/ 	.word	0x00000000
        /*0150*/ 	.short	0x0006
        /*0152*/ 	.short	0x0030
        /*0154*/ 	.byte	0x00, 0xf5, 0x21, 0x00


	//----- nvinfo : EIATTR_KPARAM_INFO
	.align		4
.L_59:
        /*0158*/ 	.byte	0x04, 0x17
        /*015a*/ 	.short	(.L_61 - .L_60)
.L_60:
        /*015c*/ 	.word	0x00000000
        /*0160*/ 	.short	0x0005
        /*0162*/ 	.short	0x0028
        /*0164*/ 	.byte	0x00, 0xf5, 0x21, 0x00


	//----- nvinfo : EIATTR_KPARAM_INFO
	.align		4
.L_61:
        /*0168*/ 	.byte	0x04, 0x17
        /*016a*/ 	.short	(.L_63 - .L_62)
.L_62:
        /*016c*/ 	.word	0x00000000
        /*0170*/ 	.short	0x0004
        /*0172*/ 	.short	0x0020
        /*0174*/ 	.byte	0x00, 0xf5, 0x21, 0x00


	//----- nvinfo : EIATTR_KPARAM_INFO
	.align		4
.L_63:
        /*0178*/ 	.byte	0x04, 0x17
        /*017a*/ 	.short	(.L_65 - .L_64)
.L_64:
        /*017c*/ 	.word	0x00000000
        /*0180*/ 	.short	0x0003
        /*0182*/ 	.short	0x0018
        /*0184*/ 	.byte	0x00, 0xf5, 0x21, 0x00


	//----- nvinfo : EIATTR_KPARAM_INFO
	.align		4
.L_65:
        /*0188*/ 	.byte	0x04, 0x17
        /*018a*/ 	.short	(.L_67 - .L_66)
.L_66:
        /*018c*/ 	.word	0x00000000
        /*0190*/ 	.short	0x0002
        /*0192*/ 	.short	0x0010
        /*0194*/ 	.byte	0x00, 0xf5, 0x21, 0x00


	//----- nvinfo : EIATTR_KPARAM_INFO
	.align		4
.L_67:
        /*0198*/ 	.byte	0x04, 0x17
        /*019a*/ 	.short	(.L_69 - .L_68)
.L_68:
        /*019c*/ 	.word	0x00000000
        /*01a0*/ 	.short	0x0001
        /*01a2*/ 	.short	0x0008
        /*01a4*/ 	.byte	0x00, 0xf5, 0x21, 0x00


	//----- nvinfo : EIATTR_KPARAM_INFO
	.align		4
.L_69:
        /*01a8*/ 	.byte	0x04, 0x17
        /*01aa*/ 	.short	(.L_71 - .L_70)
.L_70:
        /*01ac*/ 	.word	0x00000000
        /*01b0*/ 	.short	0x0000
        /*01b2*/ 	.short	0x0000
        /*01b4*/ 	.byte	0x00, 0xf5, 0x21, 0x00


	//----- nvinfo : EIATTR_SPARSE_MMA_MASK
	.align		4
.L_71:
        /*01b8*/ 	.byte	0x03, 0x50
        /*01ba*/ 	.short	0x0000


	//----- nvinfo : EIATTR_MAXREG_COUNT
	.align		4
        /*01bc*/ 	.byte	0x03, 0x1b
        /*01be*/ 	.short	0x00ff


	//----- nvinfo : EIATTR_MERCURY_ISA_VERSION
	.align		4
        /*01c0*/ 	.byte	0x03, 0x5f
        /*01c2*/ 	.short	0x0101


	//----- nvinfo : EIATTR_VRC_CTA_INIT_COUNT
	.align		4
        /*01c4*/ 	.byte	0x02, 0x4a
	.zero		1
	.zero		1


	//----- nvinfo : EIATTR_EXIT_INSTR_OFFSETS
	.align		4
        /*01c8*/ 	.byte	0x04, 0x1c
        /*01ca*/ 	.short	(.L_73 - .L_72)


	//   ....[0]....
.L_72:
        /*01cc*/ 	.word	0x000000b0


	//   ....[1]....
        /*01d0*/ 	.word	0x00001670


	//----- nvinfo : EIATTR_CRS_STACK_SIZE
	.align		4
.L_73:
        /*01d4*/ 	.byte	0x04, 0x1e
        /*01d6*/ 	.short	(.L_75 - .L_74)
.L_74:
        /*01d8*/ 	.word	0x00000000


	//----- nvinfo : EIATTR_CBANK_PARAM_SIZE
	.align		4
.L_75:
        /*01dc*/ 	.byte	0x03, 0x19
        /*01de*/ 	.short	0x00a8


	//----- nvinfo : EIATTR_PARAM_CBANK
	.align		4
        /*01e0*/ 	.byte	0x04, 0x0a
        /*01e2*/ 	.short	(.L_77 - .L_76)
	.align		4
.L_76:
        /*01e4*/ 	.word	index@(.nv.constant0.cuda_sn_est)
        /*01e8*/ 	.short	0x0380
        /*01ea*/ 	.short	0x00a8


	//----- nvinfo : EIATTR_SW_WAR
	.align		4
.L_77:
        /*01ec*/ 	.byte	0x04, 0x36
        /*01ee*/ 	.short	(.L_79 - .L_78)
.L_78:
        /*01f0*/ 	.word	0x00000008
.L_79:


//--------------------- .nv.callgraph             --------------------------
	.section	.nv.callgraph,"",@"SHT_CUDA_CALLGRAPH"
	.align	4
	.sectionentsize	8
	.align		4
        /*0000*/ 	.word	0x00000000
	.align		4
        /*0004*/ 	.word	0xffffffff
	.align		4
        /*0008*/ 	.word	0x00000000
	.align		4
        /*000c*/ 	.word	0xfffffffe
	.align		4
        /*0010*/ 	.word	0x00000000
	.align		4
        /*0014*/ 	.word	0xfffffffd
	.align		4
        /*0018*/ 	.word	0x00000000
	.align		4
        /*001c*/ 	.word	0xfffffffc


//--------------------- .nv.constant4             --------------------------
	.section	.nv.constant4,"a",@progbits
	.align	8
	.align		8
.nv.constant4:
        /*0000*/ 	.dword	__cudart_i2opi_d
	.align		8
        /*0008*/ 	.dword	__cudart_sin_cos_coeffs


//--------------------- .text.cuda_sn_est         --------------------------
	.section	.text.cuda_sn_est,"ax",@progbits
	.align	128
        .global         cuda_sn_est
        .type           cuda_sn_est,@function
        .size           cuda_sn_est,(.L_x_54 - cuda_sn_est)
        .other          cuda_sn_est,@"STO_CUDA_ENTRY STV_DEFAULT"
cuda_sn_est:
.text.cuda_sn_est:
[----:B------:R-:W0:Y:S01]  /*0000*/  LDC R1, c[0x0][0x37c] ;  /* 0x0000df00ff017b82 */ /* 0x000e220000000800 */
[----:B------:R-:W1:Y:S07]  /*0010*/  S2R R0, SR_TID.X ;  /* 0x0000000000007919 */ /* 0x000e6e0000002100 */
[----:B------:R-:W1:Y:S01]  /*0020*/  S2UR UR4, SR_CTAID.X ;  /* 0x00000000000479c3 */ /* 0x000e620000002500 */
[----:B------:R-:W2:Y:S01]  /*0030*/  LDCU UR5, c[0x0][0x420] ;  /* 0x00008400ff0577ac */ /* 0x000ea20008000800 */
[----:B0-----:R-:W-:Y:S01]  /*0040*/  VIADD R1, R1, 0xffffffd8 ;  /* 0xffffffd801017836 */ /* 0x001fe20000000000 */
[----:B------:R-:W0:Y:S05]  /*0050*/  LDCU UR6, c[0x0][0x418] ;  /* 0x00008300ff0677ac */ /* 0x000e2a0008000800 */
[----:B------:R-:W1:Y:S02]  /*0060*/  LDC R33, c[0x0][0x360] ;  /* 0x0000d800ff217b82 */ /* 0x000e640000000800 */
[----:B-1----:R-:W-:-:S04]  /*0070*/  IMAD R33, R33, UR4, R0 ;  /* 0x0000000421217c24 */ /* 0x002fc8000f8e0200 */
[----:B--2---:R-:W-:-:S05]  /*0080*/  VIADD R33, R33, UR5 ;  /* 0x0000000521217c36 */ /* 0x004fca0008000000 */
[----:B------:R-:W-:-:S04]  /*0090*/  ISETP.GE.AND P0, PT, R33, RZ, PT ;  /* 0x000000ff2100720c */ /* 0x000fc80003f06270 */
[----:B0-----:R-:W-:-:S13]  /*00a0*/  ISETP.GE.OR P0, PT, R33, UR6, !P0 ;  /* 0x0000000621007c0c */ /* 0x001fda000c706670 */
[----:B------:R-:W-:Y:S05]  /*00b0*/  @P0 EXIT ;  /* 0x000000000000094d */ /* 0x000fea0003800000 */
[----:B------:R-:W0:Y:S01]  /*00c0*/  LDC.64 R2, c[0x0][0x398] ;  /* 0x0000e600ff027b82 */ /* 0x000e220000000a00 */
[----:B------:R-:W1:Y:S01]  /*00d0*/  LDCU.64 UR6, c[0x0][0x358] ;  /* 0x00006b00ff0677ac */ /* 0x000e620008000a00 */
[----:B------:R-:W2:Y:S06]  /*00e0*/  LDCU UR5, c[0x0][0x410] ;  /* 0x00008200ff0577ac */ /* 0x000eac0008000800 */
[----:B------:R-:W3:Y:S01]  /*00f0*/  LDC.64 R4, c[0x0][0x3a0] ;  /* 0x0000e800ff047b82 */ /* 0x000ee20000000a00 */
[----:B------:R-:W4:Y:S07]  /*0100*/  LDCU.64 UR8, c[0x0][0x408] ;  /* 0x00008100ff0877ac */ /* 0x000f2e0008000a00 */
[----:B------:R-:W5:Y:S01]  /*0110*/  LDC.64 R6, c[0x0][0x3a8] ;  /* 0x0000ea00ff067b82 */ /* 0x000f620000000a00 */
[----:B0-----:R-:W-:-:S07]  /*0120*/  IMAD.WIDE.U32 R2, R33, 0x4, R2 ;  /* 0x0000000421027825 */ /* 0x001fce00078e0002 */
[----:B------:R-:W0:Y:S01]  /*0130*/  LDC.64 R8, c[0x0][0x3c0] ;  /* 0x0000f000ff087b82 */ /* 0x000e220000000a00 */
[----:B-1----:R-:W0:Y:S01]  /*0140*/  LDG.E R3, desc[UR6][R2.64] ;  /* 0x0000000602037981 */ /* 0x002e22000c1e1900 */
[----:B---3--:R-:W-:-:S06]  /*0150*/  IMAD.WIDE.U32 R4, R33, 0x4, R4 ;  /* 0x0000000421047825 */ /* 0x008fcc00078e0004 */
[----:B------:R-:W1:Y:S01]  /*0160*/  LDC.64 R10, c[0x0][0x3c8] ;  /* 0x0000f200ff0a7b82 */ /* 0x000e620000000a00 */
[----:B------:R-:W4:Y:S01]  /*0170*/  LDG.E R4, desc[UR6][R4.64] ;  /* 0x0000000604047981 */ /* 0x000f22000c1e1900 */
[----:B-----5:R-:W-:-:S06]  /*0180*/  IMAD.WIDE.U32 R6, R33, 0x4, R6 ;  /* 0x0000000421067825 */ /* 0x020fcc00078e0006 */
[----:B------:R-:W3:Y:S01]  /*0190*/  LDC.64 R20, c[0x0][0x3d0] ;  /* 0x0000f400ff147b82 */ /* 0x000ee20000000a00 */
[----:B------:R-:W5:Y:S07]  /*01a0*/  LDG.E R7, desc[UR6][R6.64] ;  /* 0x0000000606077981 */ /* 0x000f6e000c1e1900 */
[----:B------:R-:W3:Y:S08]  /*01b0*/  LDC.64 R12, c[0x0][0x3b0] ;  /* 0x0000ec00ff0c7b82 */ /* 0x000ef00000000a00 */
[----:B------:R-:W3:Y:S01]  /*01c0*/  LDC.64 R14, c[0x0][0x3b8] ;  /* 0x0000ee00ff0e7b82 */ /* 0x000ee20000000a00 */
[----:B--2---:R-:W-:Y:S01]  /*01d0*/  UISETP.NE.AND UP0, UPT, UR5, URZ, UPT ;  /* 0x000000ff0500728c */ /* 0x004fe2000bf05270 */
[----:B0-----:R-:W-:-:S04]  /*01e0*/  IMAD.WIDE R8, R3, 0x4, R8 ;  /* 0x0000000403087825 */ /* 0x001fc800078e0208 */
[----:B----4-:R-:W-:Y:S02]  /*01f0*/  IMAD R0, R3, UR8, R4 ;  /* 0x0000000803007c24 */ /* 0x010fe4000f8e0204 */
[----:B-1----:R-:W-:-:S04]  /*0200*/  IMAD.WIDE R4, R4, 0x4, R10 ;  /* 0x0000000404047825 */ /* 0x002fc800078e020a */
[----:B-----5:R-:W-:Y:S02]  /*0210*/  IMAD R3, R0, UR9, R7 ;  /* 0x0000000900037c24 */ /* 0x020fe4000f8e0207 */
[----:B---3--:R-:W-:-:S04]  /*0220*/  IMAD.WIDE R20, R7, 0x4, R20 ;  /* 0x0000000407147825 */ /* 0x008fc800078e0214 */
[----:B------:R-:W-:-:S04]  /*0230*/  IMAD.WIDE R6, R3, 0x4, R12 ;  /* 0x0000000403067825 */ /* 0x000fc800078e020c */
[----:B------:R-:W-:Y:S01]  /*0240*/  IMAD.WIDE R10, R3, 0x4, R14 ;  /* 0x00000004030a7825 */ /* 0x000fe200078e020e */
[----:B------:R-:W-:-:S03]  /*0250*/  CS2R R2, SRZ ;  /* 0x0000000000027805 */ /* 0x000fc6000001ff00 */
[----:B------:R-:W-:Y:S01]  /*0260*/  IMAD.MOV.U32 R0, RZ, RZ, RZ ;  /* 0x000000ffff007224 */ /* 0x000fe200078e00ff */
[----:B------:R-:W-:Y:S06]  /*0270*/  BRA.U !UP0, `(.L_x_0) ;  /* 0x0000001108d87547 */ /* 0x000fec000b800000 */
[----:B------:R-:W2:Y:S04]  /*0280*/  LDG.E R16, desc[UR6][R10.64] ;  /* 0x000000060a107981 */ /* 0x000ea8000c1e1900 */
[----:B------:R-:W3:Y:S04]  /*0290*/  LDG.E R17, desc[UR6][R6.64] ;  /* 0x0000000606117981 */ /* 0x000ee8000c1e1900 */
[----:B------:R0:W5:Y:S04]  /*02a0*/  LDG.E R18, desc[UR6][R8.64] ;  /* 0x0000000608127981 */ /* 0x000168000c1e1900 */
[----:B------:R0:W5:Y:S04]  /*02b0*/  LDG.E R19, desc[UR6][R4.64] ;  /* 0x0000000604137981 */ /* 0x000168000c1e1900 */
[----:B------:R0:W5:Y:S01]  /*02c0*/  LDG.E R20, desc[UR6][R20.64] ;  /* 0x0000000614147981 */ /* 0x000162000c1e1900 */
[----:B------:R-:W-:Y:S01]  /*02d0*/  UIADD3 UR5, UPT, UPT, -UR5, URZ, URZ ;  /* 0x000000ff05057290 */ /* 0x000fe2000fffe1ff */
[----:B------:R-:W-:Y:S01]  /*02e0*/  BSSY.RECONVERGENT B0, `(.L_x_1) ;  /* 0x0000012000007945 */ /* 0x000fe20003800200 */
[----:B--2---:R-:W-:-:S04]  /*02f0*/  FMUL R0, R16, R16 ;  /* 0x0000001010007220 */ /* 0x004fc80000400000 */
[----:B---3--:R-:W-:-:S04]  /*0300*/  FFMA R0, R17, R17, R0 ;  /* 0x0000001111007223 */ /* 0x008fc80000000000 */
[----:B------:R-:W-:Y:S01]  /*0310*/  VIADD R2, R0, 0xf3000000 ;  /* 0xf300000000027836 */ /* 0x000fe20000000000 */
[----:B------:R0:W1:Y:S04]  /*0320*/  MUFU.RSQ R3, R0 ;  /* 0x0000000000037308 */ /* 0x0000680000001400 */
[----:B------:R-:W-:-:S13]  /*0330*/  ISETP.GT.U32.AND P0, PT, R2, 0x727fffff, PT ;  /* 0x727fffff0200780c */ /* 0x000fda0003f04070 */
[----:B01----:R-:W-:Y:S05]  /*0340*/  @!P0 BRA `(.L_x_2) ;  /* 0x00000000001c8947 */ /* 0x003fea0003800000 */
[----:B------:R-:W-:Y:S01]  /*0350*/  BSSY.RECONVERGENT B1, `(.L_x_3) ;  /* 0x0000004000017945 */ /* 0x000fe20003800200 */
[----:B------:R-:W-:Y:S01]  /*0360*/  IMAD.MOV.U32 R4, RZ, RZ, R0 ;  /* 0x000000ffff047224 */ /* 0x000fe200078e0000 */
[----:B------:R-:W-:-:S07]  /*0370*/  MOV R13, 0x390 ;  /* 0x00000390000d7802 */ /* 0x000fce0000000f00 */
[----:B-----5:R-:W-:Y:S05]  /*0380*/  CALL.REL.NOINC `($__internal_1_$__cuda_sm20_sqrt_rn_f32_slowpath) ;  /* 0x0000001800247944 */ /* 0x020fea0003c00000 */
[----:B------:R-:W-:Y:S05]  /*0390*/  BSYNC.RECONVERGENT B1 ;  /* 0x0000000000017941 */ /* 0x000fea0003800200 */
.L_x_3:
[----:B------:R-:W-:Y:S01]  /*03a0*/  IMAD.MOV.U32 R21, RZ, RZ, R8 ;  /* 0x000000ffff157224 */ /* 0x000fe200078e0008 */
[----:B------:R-:W-:Y:S06]  /*03b0*/  BRA `(.L_x_4) ;  /* 0x0000000000107947 */ /* 0x000fec0003800000 */
.L_x_2:
[----:B------:R-:W-:Y:S01]  /*03c0*/  FMUL.FTZ R21, R0, R3 ;  /* 0x0000000300157220 */ /* 0x000fe20000410000 */
[----:B------:R-:W-:-:S03]  /*03d0*/  FMUL.FTZ R3, R3, 0.5 ;  /* 0x3f00000003037820 */ /* 0x000fc60000410000 */
[----:B------:R-:W-:-:S04]  /*03e0*/  FFMA R0, -R21, R21, R0 ;  /* 0x0000001515007223 */ /* 0x000fc80000000100 */
[----:B------:R-:W-:-:S07]  /*03f0*/  FFMA R21, R0, R3, R21 ;  /* 0x0000000300157223 */ /* 0x000fce0000000015 */
.L_x_4:
[----:B------:R-:W-:Y:S05]  /*0400*/  BSYNC.RECONVERGENT B0 ;  /* 0x0000000000007941 */ /* 0x000fea0003800200 */
.L_x_1:
[----:B------:R-:W0:Y:S01]  /*0410*/  LDCU UR8, c[0x0][0x41c] ;  /* 0x00008380ff0877ac */ /* 0x000e220008000800 */
[----:B------:R-:W-:Y:S01]  /*0420*/  CS2R R2, SRZ ;  /* 0x0000000000027805 */ /* 0x000fe2000001ff00 */
[----:B------:R-:W-:Y:S01]  /*0430*/  IMAD.MOV.U32 R22, RZ, RZ, RZ ;  /* 0x000000ffff167224 */ /* 0x000fe200078e00ff */
[----:B------:R-:W1:Y:S01]  /*0440*/  LDCU UR9, c[0x0][0x400] ;  /* 0x00008000ff0977ac */ /* 0x000e620008000800 */
[----:B------:R-:W-:Y:S02]  /*0450*/  IMAD.MOV.U32 R23, RZ, RZ, 0x1 ;  /* 0x00000001ff177424 */ /* 0x000fe400078e00ff */
[----:B------:R-:W-:Y:S01]  /*0460*/  IMAD.MOV.U32 R0, RZ, RZ, RZ ;  /* 0x000000ffff007224 */ /* 0x000fe200078e00ff */
[----:B------:R-:W2:Y:S01]  /*0470*/  LDCU UR4, c[0x0][0x3fc] ;  /* 0x00007f80ff0477ac */ /* 0x000ea20008000800 */
[----:B------:R-:W3:Y:S01]  /*0480*/  LDCU UR11, c[0x0][0x41c] ;  /* 0x00008380ff0b77ac */ /* 0x000ee20008000800 */
[----:B------:R-:W4:Y:S01]  /*0490*/  LDCU UR10, c[0x0][0x424] ;  /* 0x00008480ff0a77ac */ /* 0x000f220008000800 */
[----:B0-----:R-:W-:Y:S01]  /*04a0*/  I2FP.F32.S32 R24, UR8 ;  /* 0x0000000800187c45 */ /* 0x001fe20008201400 */
[----:B------:R-:W0:Y:S04]  /*04b0*/  LDCU.64 UR12, c[0x4][0x8] ;  /* 0x01000100ff0c77ac */ /* 0x000e280008000a00 */
[----:B-1----:R-:W-:Y:S01]  /*04c0*/  FMUL R24, R24, UR9 ;  /* 0x0000000918187c20 */ /* 0x002fe20008400000 */
[----:B--2---:R-:W1:Y:S01]  /*04d0*/  F2F.F64.F32 R34, UR4 ;  /* 0x0000000400227d10 */ /* 0x004e620008201800 */
[----:B---3--:R-:W-:-:S05]  /*04e0*/  UMOV UR4, URZ ;  /* 0x000000ff00047c82 */ /* 0x008fca0008000000 */
.L_x_25:
[----:B------:R-:W2:Y:S01]  /*04f0*/  LDC.64 R10, c[0x0][0x3d8] ;  /* 0x0000f600ff0a7b82 */ /* 0x000ea20000000a00 */
[C---:B------:R-:W-:Y:S02]  /*0500*/  VIADD R5, R23.reuse, 0xffffffff ;  /* 0xffffffff17057836 */ /* 0x040fe40000000000 */
[----:B------:R-:W-:-:S05]  /*0510*/  VIADD R7, R23, 0x1 ;  /* 0x0000000117077836 */ /* 0x000fca0000000000 */
[----:B------:R-:W3:Y:S01]  /*0520*/  LDC.64 R12, c[0x0][0x3f0] ;  /* 0x0000fc00ff0c7b82 */ /* 0x000ee20000000a00 */
[----:B--2---:R-:W-:-:S04]  /*0530*/  IMAD.WIDE.U32 R8, R23, 0x4, R10 ;  /* 0x0000000417087825 */ /* 0x004fc800078e000a */
[--C-:B------:R-:W-:Y:S01]  /*0540*/  IMAD.WIDE.U32 R4, R5, 0x4, R10.reuse ;  /* 0x0000000405047825 */ /* 0x100fe200078e000a */
[----:B------:R-:W2:Y:S03]  /*0550*/  LDG.E R26, desc[UR6][R8.64] ;  /* 0x00000006081a7981 */ /* 0x000ea6000c1e1900 */
[----:B------:R-:W-:Y:S01]  /*0560*/  IMAD.WIDE.U32 R10, R7, 0x4, R10 ;  /* 0x00000004070a7825 */ /* 0x000fe200078e000a */
[----:B------:R-:W2:Y:S04]  /*0570*/  LDG.E R25, desc[UR6][R4.64] ;  /* 0x0000000604197981 */ /* 0x000ea8000c1e1900 */
[----:B------:R-:W2:Y:S01]  /*0580*/  LDG.E R27, desc[UR6][R10.64] ;  /* 0x000000060a1b7981 */ /* 0x000ea2000c1e1900 */
[----:B------:R-:W-:-:S04]  /*0590*/  IMAD R7, R22, 0x3, RZ ;  /* 0x0000000316077824 */ /* 0x000fc800078e02ff */
[----:B---3--:R-:W-:-:S05]  /*05a0*/  IMAD.WIDE R12, R7, 0x4, R12 ;  /* 0x00000004070c7825 */ /* 0x008fca00078e020c */
[----:B-----5:R3:W5:Y:S04]  /*05b0*/  LDG.E R28, desc[UR6][R12.64] ;  /* 0x000000060c1c7981 */ /* 0x020768000c1e1900 */
[----:B------:R3:W5:Y:S04]  /*05c0*/  LDG.E R29, desc[UR6][R12.64+0x4] ;  /* 0x000004060c1d7981 */ /* 0x000768000c1e1900 */
[----:B------:R3:W5:Y:S01]  /*05d0*/  LDG.E R30, desc[UR6][R12.64+0x8] ;  /* 0x000008060c1e7981 */ /* 0x000762000c1e1900 */
[----:B------:R-:W-:Y:S01]  /*05e0*/  BSSY.RECONVERGENT B0, `(.L_x_5) ;  /* 0x0000015000007945 */ /* 0x000fe20003800200 */
[----:B----4-:R-:W-:Y:S01]  /*05f0*/  ISETP.NE.AND P0, PT, RZ, UR10, PT ;  /* 0x0000000aff007c0c */ /* 0x010fe2000bf05270 */
[----:B--2---:R-:W-:Y:S01]  /*0600*/  FADD R6, R19, -R26 ;  /* 0x8000001a13067221 */ /* 0x004fe20000000000 */
[----:B------:R-:W-:-:S03]  /*0610*/  FADD R9, R18, -R25 ;  /* 0x8000001912097221 */ /* 0x000fc60000000000 */
[----:B------:R-:W-:Y:S01]  /*0620*/  FMUL R8, R6, R6 ;  /* 0x0000000606087220 */ /* 0x000fe20000400000 */
[----:B------:R-:W-:-:S03]  /*0630*/  FADD R7, R20, -R27 ;  /* 0x8000001b14077221 */ /* 0x000fc60000000000 */
[----:B------:R-:W-:-:S04]  /*0640*/  FFMA R8, R9, R9, R8 ;  /* 0x0000000909087223 */ /* 0x000fc80000000008 */
[----:B------:R-:W-:-:S04]  /*0650*/  FFMA R8, R7, R7, R8 ;  /* 0x0000000707087223 */ /* 0x000fc80000000008 */
[----:B------:R-:W-:Y:S01]  /*0660*/  VIADD R4, R8, 0xf3000000 ;  /* 0xf300000008047836 */ /* 0x000fe20000000000 */
[----:B------:R3:W2:Y:S04]  /*0670*/  MUFU.RSQ R5, R8 ;  /* 0x0000000800057308 */ /* 0x0006a80000001400 */
[----:B------:R-:W-:-:S13]  /*0680*/  ISETP.GT.U32.AND P1, PT, R4, 0x727fffff, PT ;  /* 0x727fffff0400780c */ /* 0x000fda0003f24070 */
[----:B--23--:R-:W-:Y:S05]  /*0690*/  @!P1 BRA `(.L_x_6) ;  /* 0x0000000000149947 */ /* 0x00cfea0003800000 */
[----:B------:R-:W-:Y:S01]  /*06a0*/  IMAD.MOV.U32 R4, RZ, RZ, R8 ;  /* 0x000000ffff047224 */ /* 0x000fe200078e0008 */
[----:B------:R-:W-:-:S07]  /*06b0*/  MOV R13, 0x6d0 ;  /* 0x000006d0000d7802 */ /* 0x000fce0000000f00 */
[----:B01---5:R-:W-:Y:S05]  /*06c0*/  CALL.REL.NOINC `($__internal_1_$__cuda_sm20_sqrt_rn_f32_slowpath) ;  /* 0x0000001400547944 */ /* 0x023fea0003c00000 */
[----:B------:R-:W-:Y:S01]  /*06d0*/  IMAD.MOV.U32 R15, RZ, RZ, R8 ;  /* 0x000000ffff0f7224 */ /* 0x000fe200078e0008 */
[----:B------:R-:W-:Y:S06]  /*06e0*/  BRA `(.L_x_7) ;  /* 0x0000000000107947 */ /* 0x000fec0003800000 */
.L_x_6:
[----:B------:R-:W-:Y:S01]  /*06f0*/  FMUL.FTZ R15, R8, R5 ;  /* 0x00000005080f7220 */ /* 0x000fe20000410000 */
[----:B------:R-:W-:-:S03]  /*0700*/  FMUL.FTZ R5, R5, 0.5 ;  /* 0x3f00000005057820 */ /* 0x000fc60000410000 */
[----:B------:R-:W-:-:S04]  /*0710*/  FFMA R4, -R15, R15, R8 ;  /* 0x0000000f0f047223 */ /* 0x000fc80000000108 */
[----:B------:R-:W-:-:S07]  /*0720*/  FFMA R15, R4, R5, R15 ;  /* 0x00000005040f7223 */ /* 0x000fce000000000f */
.L_x_7:
[----:B0-----:R-:W-:Y:S05]  /*0730*/  BSYNC.RECONVERGENT B0 ;  /* 0x0000000000007941 */ /* 0x001fea0003800200 */
.L_x_5:
[----:B-----5:R-:W-:Y:S01]  /*0740*/  FADD R6, R6, -R29 ;  /* 0x8000001d06067221 */ /* 0x020fe20000000000 */
[----:B------:R-:W-:Y:S01]  /*0750*/  FADD R9, R9, -R28 ;  /* 0x8000001c09097221 */ /* 0x000fe20000000000 */
[----:B------:R-:W-:Y:S01]  /*0760*/  FADD R7, R7, -R30 ;  /* 0x8000001e07077221 */ /* 0x000fe20000000000 */
[----:B------:R-:W-:Y:S01]  /*0770*/  BSSY.RECONVERGENT B0, `(.L_x_8) ;  /* 0x0000011000007945 */ /* 0x000fe20003800200 */
[----:B------:R-:W-:-:S04]  /*0780*/  FMUL R6, R6, R6 ;  /* 0x0000000606067220 */ /* 0x000fc80000400000 */
[----:B------:R-:W-:-:S04]  /*0790*/  FFMA R6, R9, R9, R6 ;  /* 0x0000000909067223 */ /* 0x000fc80000000006 */
[----:B------:R-:W-:-:S04]  /*07a0*/  FFMA R5, R7, R7, R6 ;  /* 0x0000000707057223 */ /* 0x000fc80000000006 */
[----:B------:R-:W-:Y:S01]  /*07b0*/  VIADD R4, R5, 0xf3000000 ;  /* 0xf300000005047836 */ /* 0x000fe20000000000 */
[----:B------:R0:W2:Y:S04]  /*07c0*/  MUFU.RSQ R6, R5 ;  /* 0x0000000500067308 */ /* 0x0000a80000001400 */
[----:B------:R-:W-:-:S13]  /*07d0*/  ISETP.GT.U32.AND P1, PT, R4, 0x727fffff, PT ;  /* 0x727fffff0400780c */ /* 0x000fda0003f24070 */
[----:B0-2---:R-:W-:Y:S05]  /*07e0*/  @!P1 BRA `(.L_x_9) ;  /* 0x0000000000149947 */ /* 0x005fea0003800000 */
[----:B------:R-:W-:Y:S01]  /*07f0*/  IMAD.MOV.U32 R4, RZ, RZ, R5 ;  /* 0x000000ffff047224 */ /* 0x000fe200078e0005 */
[----:B------:R-:W-:-:S07]  /*0800*/  MOV R13, 0x820 ;  /* 0x00000820000d7802 */ /* 0x000fce0000000f00 */
[----:B-1----:R-:W-:Y:S05]  /*0810*/  CALL.REL.NOINC `($__internal_1_$__cuda_sm20_sqrt_rn_f32_slowpath) ;  /* 0x0000001400007944 */ /* 0x002fea0003c00000 */
[----:B------:R-:W-:Y:S01]  /*0820*/  IMAD.MOV.U32 R4, RZ, RZ, R8 ;  /* 0x000000ffff047224 */ /* 0x000fe200078e0008 */
[----:B------:R-:W-:Y:S06]  /*0830*/  BRA `(.L_x_10) ;  /* 0x0000000000107947 */ /* 0x000fec0003800000 */
.L_x_9:
[----:B------:R-:W-:Y:S01]  /*0840*/  FMUL.FTZ R4, R5, R6 ;  /* 0x0000000605047220 */ /* 0x000fe20000410000 */
[----:B------:R-:W-:-:S03]  /*0850*/  FMUL.FTZ R6, R6, 0.5 ;  /* 0x3f00000006067820 */ /* 0x000fc60000410000 */
[----:B------:R-:W-:-:S04]  /*0860*/  FFMA R5, -R4, R4, R5 ;  /* 0x0000000404057223 */ /* 0x000fc80000000105 */
[----:B------:R-:W-:-:S07]  /*0870*/  FFMA R4, R5, R6, R4 ;  /* 0x0000000605047223 */ /* 0x000fce0000000004 */
.L_x_10:
[----:B------:R-:W-:Y:S05]  /*0880*/  BSYNC.RECONVERGENT B0 ;  /* 0x0000000000007941 */ /* 0x000fea0003800200 */
.L_x_8:
[----:B------:R-:W-:Y:S01]  /*0890*/  FADD R15, R4, R15 ;  /* 0x0000000f040f7221 */ /* 0x000fe20000000000 */
[----:B------:R-:W-:Y:S01]  /*08a0*/  UMOV UR8, 0x33333333 ;  /* 0x3333333300087882 */ /* 0x000fe20000000000 */
[----:B------:R-:W-:Y:S01]  /*08b0*/  UMOV UR9, 0x3fc33333 ;  /* 0x3fc3333300097882 */ /* 0x000fe20000000000 */
[----:B------:R-:W-:Y:S01]  /*08c0*/  BSSY.RECONVERGENT B0, `(.L_x_11) ;  /* 0x00000c8000007945 */ /* 0x000fe20003800200 */
[----:B------:R-:W0:Y:S02]  /*08d0*/  F2F.F64.F32 R4, R15 ;  /* 0x0000000f00047310 */ /* 0x000e240000201800 */
[----:B0-----:R-:W-:-:S06]  /*08e0*/  DADD R4, R4, UR8 ;  /* 0x0000000804047e29 */ /* 0x001fcc0008000000 */
[----:B------:R-:W0:Y:S02]  /*08f0*/  @P0 F2F.F32.F64 R15, R4 ;  /* 0x00000004000f0310 */ /* 0x000e240000301000 */
[----:B0-----:R-:W-:-:S04]  /*0900*/  FSETP.GT.AND P0, PT, R15, R24, PT ;  /* 0x000000180f00720b */ /* 0x001fc80003f04000 */
[----:B------:R-:W-:-:S13]  /*0910*/  FSETP.LT.OR P0, PT, R15, RZ, P0 ;  /* 0x000000ff0f00720b */ /* 0x000fda0000701400 */
[----:B------:R-:W-:Y:S05]  /*0920*/  @P0 BRA `(.L_x_12) ;  /* 0x0000000c00040947 */ /* 0x000fea0003800000 */
[----:B------:R-:W0:Y:S01]  /*0930*/  LDC R8, c[0x0][0x400] ;  /* 0x00010000ff087b82 */ /* 0x000e220000000800 */
[----:B------:R-:W-:Y:S01]  /*0940*/  BSSY.RECONVERGENT B1, `(.L_x_13) ;  /* 0x000000e000017945 */ /* 0x000fe20003800200 */
[----:B0-----:R-:W0:Y:S08]  /*0950*/  MUFU.RCP R4, R8 ;  /* 0x0000000800047308 */ /* 0x001e300000001000 */
[----:B------:R-:W2:Y:S01]  /*0960*/  FCHK P0, R15, R8 ;  /* 0x000000080f007302 */ /* 0x000ea20000000000 */
[----:B0-----:R-:W-:-:S04]  /*0970*/  FFMA R5, R4, -R8, 1 ;  /* 0x3f80000004057423 */ /* 0x001fc80000000808 */
[----:B------:R-:W-:-:S04]  /*0980*/  FFMA R4, R4, R5, R4 ;  /* 0x0000000504047223 */ /* 0x000fc80000000004 */
[----:B------:R-:W-:-:S04]  /*0990*/  FFMA R5, R15, R4, RZ ;  /* 0x000000040f057223 */ /* 0x000fc800000000ff */
[----:B------:R-:W-:-:S04]  /*09a0*/  FFMA R6, R5, -R8, R15 ;  /* 0x8000000805067223 */ /* 0x000fc8000000000f */
[----:B------:R-:W-:Y:S01]  /*09b0*/  FFMA R4, R4, R6, R5 ;  /* 0x0000000604047223 */ /* 0x000fe20000000005 */
[----:B--2---:R-:W-:Y:S06]  /*09c0*/  @!P0 BRA `(.L_x_14) ;  /* 0x0000000000148947 */ /* 0x004fec0003800000 */
[----:B------:R-:W0:Y:S01]  /*09d0*/  LDCU UR8, c[0x0][0x400] ;  /* 0x00008000ff0877ac */ /* 0x000e220008000800 */
[----:B------:R-:W-:Y:S01]  /*09e0*/  MOV R6, 0xa10 ;  /* 0x00000a1000067802 */ /* 0x000fe20000000f00 */
[----:B0-----:R-:W-:-:S07]  /*09f0*/  IMAD.U32 R4, RZ, RZ, UR8 ;  /* 0x00000008ff047e24 */ /* 0x001fce000f8e00ff */
[----:B-1----:R-:W-:Y:S05]  /*0a00*/  CALL.REL.NOINC `($__internal_2_$__cuda_sm3x_div_rn_noftz_f32_slowpath) ;  /* 0x0000001000e07944 */ /* 0x002fea0003c00000 */
[----:B------:R-:W-:-:S07]  /*0a10*/  IMAD.MOV.U32 R4, RZ, RZ, R10 ;  /* 0x000000ffff047224 */ /* 0x000fce00078e000a */
.L_x_14:
[----:B------:R-:W-:Y:S05]  /*0a20*/  BSYNC.RECONVERGENT B1 ;  /* 0x0000000000017941 */ /* 0x000fea0003800200 */
.L_x_13:
[----:B------:R-:W-:Y:S01]  /*0a30*/  FMUL R8, R4, 0.5 ;  /* 0x3f00000004087820 */ /* 0x000fe20000400000 */
[----:B------:R-:W0:Y:S05]  /*0a40*/  LDC.64 R12, c[0x0][0x3e0] ;  /* 0x0000f800ff0c7b82 */ /* 0x000e2a0000000a00 */
[----:B------:R-:W2:Y:S03]  /*0a50*/  F2I.FLOOR.NTZ R8, R8 ;  /* 0x0000000800087305 */ /* 0x000ea60000207100 */
[----:B------:R-:W3:Y:S01]  /*0a60*/  LDC.64 R10, c[0x0][0x3e8] ;  /* 0x0000fa00ff0a7b82 */ /* 0x000ee20000000a00 */
[----:B--2---:R-:W-:-:S04]  /*0a70*/  VIADD R5, R8, UR4 ;  /* 0x0000000408057c36 */ /* 0x004fc80008000000 */
[----:B0-----:R-:W-:-:S05]  /*0a80*/  IMAD.WIDE.U32 R12, R5, 0x4, R12 ;  /* 0x00000004050c7825 */ /* 0x001fca00078e000c */
[----:B------:R0:W5:Y:S01]  /*0a90*/  LDG.E R31, desc[UR6][R12.64] ;  /* 0x000000060c1f7981 */ /* 0x000162000c1e1900 */
[----:B---3--:R-:W-:-:S05]  /*0aa0*/  IMAD.WIDE.U32 R10, R5, 0x4, R10 ;  /* 0x00000004050a7825 */ /* 0x008fca00078e000a */
[----:B------:R0:W5:Y:S01]  /*0ab0*/  LDG.E R32, desc[UR6][R10.64] ;  /* 0x000000060a207981 */ /* 0x000162000c1e1900 */
[----:B-1----:R-:W1:Y:S01]  /*0ac0*/  MUFU.RCP64H R5, R35 ;  /* 0x0000002300057308 */ /* 0x002e620000001800 */
[----:B------:R-:W-:-:S06]  /*0ad0*/  IMAD.MOV.U32 R4, RZ, RZ, 0x1 ;  /* 0x00000001ff047424 */ /* 0x000fcc00078e00ff */
[----:B-1----:R-:W-:-:S08]  /*0ae0*/  DFMA R6, R4, -R34, 1 ;  /* 0x3ff000000406742b */ /* 0x002fd00000000822 */
[----:B------:R-:W-:-:S08]  /*0af0*/  DFMA R6, R6, R6, R6 ;  /* 0x000000060606722b */ /* 0x000fd00000000006 */
[----:B------:R-:W-:Y:S01]  /*0b00*/  DFMA R6, R4, R6, R4 ;  /* 0x000000060406722b */ /* 0x000fe20000000004 */
[----:B------:R-:W1:Y:S07]  /*0b10*/  F2F.F64.F32 R4, R15 ;  /* 0x0000000f00047310 */ /* 0x000e6e0000201800 */
[----:B------:R-:W-:Y:S01]  /*0b20*/  DFMA R8, R6, -R34, 1 ;  /* 0x3ff000000608742b */ /* 0x000fe20000000822 */
[----:B------:R-:W-:Y:S01]  /*0b30*/  UMOV UR8, 0x54442d18 ;  /* 0x54442d1800087882 */ /* 0x000fe20000000000 */
[----:B------:R-:W-:-:S06]  /*0b40*/  UMOV UR9, 0x401921fb ;  /* 0x401921fb00097882 */ /* 0x000fcc0000000000 */
[----:B------:R-:W-:Y:S02]  /*0b50*/  DFMA R8, R6, R8, R6 ;  /* 0x000000080608722b */ /* 0x000fe40000000006 */
[----:B-1----:R-:W-:-:S08]  /*0b60*/  DMUL R4, R4, -UR8 ;  /* 0x8000000804047c28 */ /* 0x002fd00008000000 */
[----:B------:R-:W-:-:S08]  /*0b70*/  DMUL R6, R4, R8 ;  /* 0x0000000804067228 */ /* 0x000fd00000000000 */
[----:B------:R-:W-:-:S08]  /*0b80*/  DFMA R36, R6, -R34, R4 ;  /* 0x800000220624722b */ /* 0x000fd00000000004 */
[----:B------:R-:W-:Y:S01]  /*0b90*/  DFMA R36, R8, R36, R6 ;  /* 0x000000240824722b */ /* 0x000fe20000000006 */
[----:B------:R-:W-:-:S09]  /*0ba0*/  FSETP.GEU.AND P1, PT, |R5|, 6.5827683646048100446e-37, PT ;  /* 0x036000000500780b */ /* 0x000fd20003f2e200 */
[----:B------:R-:W-:-:S05]  /*0bb0*/  FFMA R6, RZ, R35, R37 ;  /* 0x00000023ff067223 */ /* 0x000fca0000000025 */
[----:B------:R-:W-:Y:S01]  /*0bc0*/  FSETP.GT.AND P0, PT, |R6|, 1.469367938527859385e-39, PT ;  /* 0x001000000600780b */ /* 0x000fe20003f04200 */
[----:B------:R-:W-:-:S12]  /*0bd0*/  BSSY.RECONVERGENT B1, `(.L_x_15) ;  /* 0x0000006000017945 */ /* 0x000fd80003800200 */
[----:B0-----:R-:W-:Y:S05]  /*0be0*/  @P0 BRA P1, `(.L_x_16) ;  /* 0x0000000000100947 */ /* 0x001fea0000800000 */
[----:B------:R-:W-:-:S07]  /*0bf0*/  MOV R36, 0xc10 ;  /* 0x00000c1000247802 */ /* 0x000fce0000000f00 */
[----:B-----5:R-:W-:Y:S05]  /*0c00*/  CALL.REL.NOINC `($__internal_0_$__cuda_sm20_div_rn_f64_full) ;  /* 0x00000008009c7944 */ /* 0x020fea0003c00000 */
[----:B------:R-:W-:Y:S02]  /*0c10*/  IMAD.MOV.U32 R36, RZ, RZ, R8 ;  /* 0x000000ffff247224 */ /* 0x000fe400078e0008 */
[----:B------:R-:W-:-:S07]  /*0c20*/  IMAD.MOV.U32 R37, RZ, RZ, R9 ;  /* 0x000000ffff257224 */ /* 0x000fce00078e0009 */
.L_x_16:
[----:B------:R-:W-:Y:S05]  /*0c30*/  BSYNC.RECONVERGENT B1 ;  /* 0x0000000000017941 */ /* 0x000fea0003800200 */
.L_x_15:
[----:B------:R-:W-:Y:S01]  /*0c40*/  DSETP.NEU.AND P2, PT, |R36|, +INF , PT ;  /* 0x7ff000002400742a */ /* 0x000fe20003f4d200 */
[----:B------:R-:W-:-:S13]  /*0c50*/  BSSY.RECONVERGENT B1, `(.L_x_17) ;  /* 0x000001d000017945 */ /* 0x000fda0003800200 */
[----:B------:R-:W-:Y:S01]  /*0c60*/  @!P2 DMUL R42, RZ, R36 ;  /* 0x00000024ff2aa228 */ /* 0x000fe20000000000 */
[----:B------:R-:W-:Y:S01]  /*0c70*/  @!P2 IMAD.MOV.U32 R44, RZ, RZ, 0x1 ;  /* 0x00000001ff2ca424 */ /* 0x000fe200078e00ff */
[----:B------:R-:W-:Y:S09]  /*0c80*/  @!P2 BRA `(.L_x_18) ;  /* 0x000000000064a947 */ /* 0x000ff20003800000 */
[----:B------:R-:W-:Y:S01]  /*0c90*/  UMOV UR8, 0x6dc9c883 ;  /* 0x6dc9c88300087882 */ /* 0x000fe20000000000 */
[----:B------:R-:W-:Y:S01]  /*0ca0*/  UMOV UR9, 0x3fe45f30 ;  /* 0x3fe45f3000097882 */ /* 0x000fe20000000000 */
[C---:B------:R-:W-:Y:S01]  /*0cb0*/  DSETP.GE.AND P0, PT, |R36|.reuse, 2.14748364800000000000e+09, PT ;  /* 0x41e000002400742a */ /* 0x040fe20003f06200 */
[----:B------:R-:W-:Y:S01]  /*0cc0*/  BSSY.RECONVERGENT B2, `(.L_x_19) ;  /* 0x0000014000027945 */ /* 0x000fe20003800200 */
[----:B------:R-:W-:Y:S01]  /*0cd0*/  DMUL R6, R36, UR8 ;  /* 0x0000000824067c28 */ /* 0x000fe20008000000 */
[----:B------:R-:W-:Y:S01]  /*0ce0*/  UMOV UR8, 0x54442d18 ;  /* 0x54442d1800087882 */ /* 0x000fe20000000000 */
[----:B------:R-:W-:-:S08]  /*0cf0*/  UMOV UR9, 0x3ff921fb ;  /* 0x3ff921fb00097882 */ /* 0x000fd00000000000 */
[----:B------:R-:W0:Y:S08]  /*0d00*/  F2I.F64 R6, R6 ;  /* 0x0000000600067311 */ /* 0x000e300000301100 */
[----:B0-----:R-:W0:Y:S02]  /*0d10*/  I2F.F64 R4, R6 ;  /* 0x0000000600047312 */ /* 0x001e240000201c00 */
[----:B0-----:R-:W-:Y:S01]  /*0d20*/  DFMA R42, R4, -UR8, R36 ;  /* 0x80000008042a7c2b */ /* 0x001fe20008000024 */
[----:B------:R-:W-:Y:S01]  /*0d30*/  UMOV UR8, 0x33145c00 ;  /* 0x33145c0000087882 */ /* 0x000fe20000000000 */
[----:B------:R-:W-:-:S06]  /*0d40*/  UMOV UR9, 0x3c91a626 ;  /* 0x3c91a62600097882 */ /* 0x000fcc0000000000 */
[----:B------:R-:W-:Y:S01]  /*0d50*/  DFMA R42, R4, -UR8, R42 ;  /* 0x80000008042a7c2b */ /* 0x000fe2000800002a */
[----:B------:R-:W-:Y:S01]  /*0d60*/  UMOV UR8, 0x252049c0 ;  /* 0x252049c000087882 */ /* 0x000fe20000000000 */
[----:B------:R-:W-:-:S06]  /*0d70*/  UMOV UR9, 0x397b839a ;  /* 0x397b839a00097882 */ /* 0x000fcc0000000000 */
[----:B------:R-:W-:Y:S01]  /*0d80*/  DFMA R42, R4, -UR8, R42 ;  /* 0x80000008042a7c2b */ /* 0x000fe2000800002a */
[----:B------:R-:W-:Y:S10]  /*0d90*/  @!P0 BRA `(.L_x_20) ;  /* 0x0000000000188947 */ /* 0x000ff40003800000 */
[----:B------:R-:W-:Y:S01]  /*0da0*/  MOV R40, R36 ;  /* 0x0000002400287202 */ /* 0x000fe20000000f00 */
[----:B------:R-:W-:Y:S01]  /*0db0*/  IMAD.MOV.U32 R10, RZ, RZ, R37 ;  /* 0x000000ffff0a7224 */ /* 0x000fe200078e0025 */
[----:B------:R-:W-:-:S07]  /*0dc0*/  MOV R12, 0xde0 ;  /* 0x00000de0000c7802 */ /* 0x000fce0000000f00 */
[----:B-----5:R-:W-:Y:S05]  /*0dd0*/  CALL.REL.NOINC `($cuda_sn_est$__internal_trig_reduction_slowpathd) ;  /* 0x0000001400907944 */ /* 0x020fea0003c00000 */
[----:B------:R-:W-:Y:S02]  /*0de0*/  IMAD.MOV.U32 R42, RZ, RZ, R40 ;  /* 0x000000ffff2a7224 */ /* 0x000fe400078e0028 */
[----:B------:R-:W-:-:S07]  /*0df0*/  IMAD.MOV.U32 R43, RZ, RZ, R41 ;  /* 0x000000ffff2b7224 */ /* 0x000fce00078e0029 */
.L_x_20:
[----:B------:R-:W-:Y:S05]  /*0e00*/  BSYNC.RECONVERGENT B2 ;  /* 0x0000000000027941 */ /* 0x000fea0003800200 */
.L_x_19:
[----:B------:R-:W-:-:S07]  /*0e10*/  VIADD R44, R6, 0x1 ;  /* 0x00000001062c7836 */ /* 0x000fce0000000000 */
.L_x_18:
[----:B------:R-:W-:Y:S05]  /*0e20*/  BSYNC.RECONVERGENT B1 ;  /* 0x0000000000017941 */ /* 0x000fea0003800200 */
.L_x_17:
[----:B------:R-:W-:-:S05]  /*0e30*/  IMAD.SHL.U32 R4, R44, 0x40, RZ ;  /* 0x000000402c047824 */ /* 0x000fca00078e00ff */
[----:B------:R-:W-:-:S04]  /*0e40*/  LOP3.LUT R4, R4, 0x40, RZ, 0xc0, !PT ;  /* 0x0000004004047812 */ /* 0x000fc800078ec0ff */
[----:B------:R-:W-:-:S05]  /*0e50*/  IADD3 R12, P0, PT, R4, UR12, RZ ;  /* 0x0000000c040c7c10 */ /* 0x000fca000ff1e0ff */
[----:B------:R-:W-:-:S05]  /*0e60*/  IMAD.X R13, RZ, RZ, UR13, P0 ;  /* 0x0000000dff0d7e24 */ /* 0x000fca00080e06ff */
[----:B------:R-:W2:Y:S04]  /*0e70*/  LDG.E.128.CONSTANT R4, desc[UR6][R12.64] ;  /* 0x000000060c047981 */ /* 0x000ea8000c1e9d00 */
[----:B------:R-:W3:Y:S04]  /*0e80*/  LDG.E.128.CONSTANT R8, desc[UR6][R12.64+0x10] ;  /* 0x000010060c087981 */ /* 0x000ee8000c1e9d00 */
[----:B------:R-:W4:Y:S01]  /*0e90*/  LDG.E.128.CONSTANT R12, desc[UR6][R12.64+0x20] ;  /* 0x000020060c0c7981 */ /* 0x000f22000c1e9d00 */
[----:B------:R-:W-:Y:S01]  /*0ea0*/  LOP3.LUT R38, R44, 0x1, RZ, 0xc0, !PT ;  /* 0x000000012c267812 */ /* 0x000fe200078ec0ff */
[----:B------:R-:W-:Y:S01]  /*0eb0*/  IMAD.MOV.U32 R39, RZ, RZ, 0x3da8ff83 ;  /* 0x3da8ff83ff277424 */ /* 0x000fe200078e00ff */
[----:B------:R-:W-:Y:S01]  /*0ec0*/  DMUL R40, R42, R42 ;  /* 0x0000002a2a287228 */ /* 0x000fe20000000000 */
[----:B------:R-:W-:Y:S01]  /*0ed0*/  BSSY.RECONVERGENT B1, `(.L_x_21) ;  /* 0x000002c000017945 */ /* 0x000fe20003800200 */
[----:B------:R-:W-:Y:S01]  /*0ee0*/  ISETP.NE.U32.AND P0, PT, R38, 0x1, PT ;  /* 0x000000012600780c */ /* 0x000fe20003f05070 */
[----:B------:R-:W-:-:S03]  /*0ef0*/  IMAD.MOV.U32 R38, RZ, RZ, 0x20fd8164 ;  /* 0x20fd8164ff267424 */ /* 0x000fc600078e00ff */
[----:B------:R-:W-:Y:S02]  /*0f00*/  FSEL R39, -R39, 0.11223486810922622681, !P0 ;  /* 0x3de5db6527277808 */ /* 0x000fe40004000100 */
[----:B------:R-:W-:-:S06]  /*0f10*/  FSEL R38, R38, -8.06006814911005101289e+34, !P0 ;  /* 0xf9785eba26267808 */ /* 0x000fcc0004000000 */
[----:B--2---:R-:W-:Y:S01]  /*0f20*/  DFMA R4, R40, R38, R4 ;  /* 0x000000262804722b */ /* 0x004fe20000000004 */
[----:B------:R-:W-:-:S07]  /*0f30*/  @!P2 IMAD.MOV.U32 R39, RZ, RZ, RZ ;  /* 0x000000ffff27a224 */ /* 0x000fce00078e00ff */
[----:B------:R-:W-:-:S08]  /*0f40*/  DFMA R4, R40, R4, R6 ;  /* 0x000000042804722b */ /* 0x000fd00000000006 */
[----:B---3--:R-:W-:-:S08]  /*0f50*/  DFMA R4, R40, R4, R8 ;  /* 0x000000042804722b */ /* 0x008fd00000000008 */
[----:B------:R-:W-:-:S08]  /*0f60*/  DFMA R4, R40, R4, R10 ;  /* 0x000000042804722b */ /* 0x000fd0000000000a */
[----:B----4-:R-:W-:-:S08]  /*0f70*/  DFMA R4, R40, R4, R12 ;  /* 0x000000042804722b */ /* 0x010fd0000000000c */
[----:B------:R-:W-:-:S08]  /*0f80*/  DFMA R4, R40, R4, R14 ;  /* 0x000000042804722b */ /* 0x000fd0000000000e */
[----:B------:R-:W-:Y:S02]  /*0f90*/  DFMA R42, R4, R42, R42 ;  /* 0x0000002a042a722b */ /* 0x000fe4000000002a */
[----:B------:R-:W-:Y:S02]  /*0fa0*/  DFMA R4, R40, R4, 1 ;  /* 0x3ff000002804742b */ /* 0x000fe40000000004 */
[----:B------:R-:W-:-:S08]  /*0fb0*/  @!P2 DMUL R40, RZ, R36 ;  /* 0x00000024ff28a228 */ /* 0x000fd00000000000 */
[----:B------:R-:W-:Y:S02]  /*0fc0*/  FSEL R4, R4, R42, !P0 ;  /* 0x0000002a04047208 */ /* 0x000fe40004000000 */
[----:B------:R-:W-:Y:S02]  /*0fd0*/  FSEL R5, R5, R43, !P0 ;  /* 0x0000002b05057208 */ /* 0x000fe40004000000 */
[----:B------:R-:W-:-:S04]  /*0fe0*/  LOP3.LUT P0, RZ, R44, 0x2, RZ, 0xc0, !PT ;  /* 0x000000022cff7812 */ /* 0x000fc8000780c0ff */
[----:B------:R-:W-:-:S10]  /*0ff0*/  DADD R6, RZ, -R4 ;  /* 0x00000000ff067229 */ /* 0x000fd40000000804 */
[----:B------:R-:W-:Y:S02]  /*1000*/  FSEL R4, R4, R6, !P0 ;  /* 0x0000000604047208 */ /* 0x000fe40004000000 */
[----:B------:R-:W-:-:S04]  /*1010*/  FSEL R5, R5, R7, !P0 ;  /* 0x0000000705057208 */ /* 0x000fc80004000000 */
[----:B------:R0:W1:Y:S01]  /*1020*/  F2F.F32.F64 R38, R4 ;  /* 0x0000000400267310 */ /* 0x0000620000301000 */
[----:B------:R-:W-:Y:S05]  /*1030*/  @!P2 BRA `(.L_x_22) ;  /* 0x000000000054a947 */ /* 0x000fea0003800000 */
[----:B------:R-:W-:Y:S01]  /*1040*/  UMOV UR8, 0x6dc9c883 ;  /* 0x6dc9c88300087882 */ /* 0x000fe20000000000 */
[----:B------:R-:W-:Y:S01]  /*1050*/  UMOV UR9, 0x3fe45f30 ;  /* 0x3fe45f3000097882 */ /* 0x000fe20000000000 */
[C---:B------:R-:W-:Y:S02]  /*1060*/  DSETP.GE.AND P0, PT, |R36|.reuse, 2.14748364800000000000e+09, PT ;  /* 0x41e000002400742a */ /* 0x040fe40003f06200 */
[----:B------:R-:W-:Y:S01]  /*1070*/  DMUL R6, R36, UR8 ;  /* 0x0000000824067c28 */ /* 0x000fe20008000000 */
[----:B------:R-:W-:Y:S01]  /*1080*/  UMOV UR8, 0x54442d18 ;  /* 0x54442d1800087882 */ /* 0x000fe20000000000 */
[----:B------:R-:W-:-:S04]  /*1090*/  UMOV UR9, 0x3ff921fb ;  /* 0x3ff921fb00097882 */ /* 0x000fc80000000000 */
        /* <DEDUP_REMOVED lines=10> */
[----:B------:R-:W-:Y:S01]  /*1140*/  IMAD.MOV.U32 R40, RZ, RZ, R36 ;  /* 0x000000ffff287224 */ /* 0x000fe200078e0024 */
[----:B------:R-:W-:Y:S01]  /*1150*/  MOV R12, 0x1180 ;  /* 0x00001180000c7802 */ /* 0x000fe20000000f00 */
[----:B------:R-:W-:-:S07]  /*1160*/  IMAD.MOV.U32 R10, RZ, RZ, R37 ;  /* 0x000000ffff0a7224 */ /* 0x000fce00078e0025 */
[----:B-1---5:R-:W-:Y:S05]  /*1170*/  CALL.REL.NOINC `($cuda_sn_est$__internal_trig_reduction_slowpathd) ;  /* 0x0000001000a87944 */ /* 0x022fea0003c00000 */
[----:B------:R-:W-:-:S07]  /*1180*/  IMAD.MOV.U32 R39, RZ, RZ, R6 ;  /* 0x000000ffff277224 */ /* 0x000fce00078e0006 */
.L_x_22:
[----:B------:R-:W-:Y:S05]  /*1190*/  BSYNC.RECONVERGENT B1 ;  /* 0x0000000000017941 */ /* 0x000fea0003800200 */
.L_x_21:
[----:B0-----:R-:W-:-:S05]  /*11a0*/  IMAD.SHL.U32 R4, R39, 0x40, RZ ;  /* 0x0000004027047824 */ /* 0x001fca00078e00ff */
        /* <DEDUP_REMOVED lines=9> */
[----:B------:R-:W-:Y:S01]  /*1240*/  FFMA R26, R29, 0.5, R26 ;  /* 0x3f0000001d1a7823 */ /* 0x000fe2000000001a */
[----:B------:R-:W-:Y:S01]  /*1250*/  ISETP.NE.U32.AND P0, PT, R36, 0x1, PT ;  /* 0x000000012400780c */ /* 0x000fe20003f05070 */
[----:B------:R-:W-:-:S02]  /*1260*/  IMAD.MOV.U32 R36, RZ, RZ, 0x20fd8164 ;  /* 0x20fd8164ff247424 */ /* 0x000fc400078e00ff */
[----:B------:R-:W-:Y:S01]  /*1270*/  FFMA R27, R30, 0.5, R27 ;  /* 0x3f0000001e1b7823 */ /* 0x000fe2000000001b */
[----:B------:R-:W-:Y:S01]  /*1280*/  BSSY.RECONVERGENT B1, `(.L_x_23) ;  /* 0x0000028000017945 */ /* 0x000fe20003800200 */
[----:B------:R-:W-:Y:S02]  /*1290*/  FSEL R37, -R37, 0.11223486810922622681, !P0 ;  /* 0x3de5db6525257808 */ /* 0x000fe40004000100 */
[----:B------:R-:W-:-:S06]  /*12a0*/  FSEL R36, R36, -8.06006814911005101289e+34, !P0 ;  /* 0xf9785eba24247808 */ /* 0x000fcc0004000000 */
[----:B--2---:R-:W-:-:S08]  /*12b0*/  DFMA R4, R42, R36, R4 ;  /* 0x000000242a04722b */ /* 0x004fd00000000004 */
[----:B------:R-:W-:-:S08]  /*12c0*/  DFMA R4, R42, R4, R6 ;  /* 0x000000042a04722b */ /* 0x000fd00000000006 */
[----:B---3--:R-:W-:-:S08]  /*12d0*/  DFMA R4, R42, R4, R8 ;  /* 0x000000042a04722b */ /* 0x008fd00000000008 */
[C---:B------:R-:W-:Y:S01]  /*12e0*/  DFMA R4, R42.reuse, R4, R10 ;  /* 0x000000042a04722b */ /* 0x040fe2000000000a */
[----:B------:R-:W0:Y:S07]  /*12f0*/  MUFU.RCP R10, R21 ;  /* 0x00000015000a7308 */ /* 0x000e2e0000001000 */
[----:B----4-:R-:W-:-:S08]  /*1300*/  DFMA R4, R42, R4, R12 ;  /* 0x000000042a04722b */ /* 0x010fd0000000000c */
[----:B------:R-:W-:Y:S01]  /*1310*/  DFMA R4, R42, R4, R14 ;  /* 0x000000042a04722b */ /* 0x000fe2000000000e */
[----:B0-----:R-:W-:-:S04]  /*1320*/  FFMA R9, R10, -R21, 1 ;  /* 0x3f8000000a097423 */ /* 0x001fc80000000815 */
[----:B------:R-:W-:-:S03]  /*1330*/  FFMA R10, R10, R9, R10 ;  /* 0x000000090a0a7223 */ /* 0x000fc6000000000a */
[----:B------:R-:W-:Y:S01]  /*1340*/  DFMA R40, R4, R40, R40 ;  /* 0x000000280428722b */ /* 0x000fe20000000028 */
[----:B------:R-:W-:Y:S01]  /*1350*/  FADD R9, -R19, R26 ;  /* 0x0000001a13097221 */ /* 0x000fe20000000100 */
[----:B------:R-:W-:-:S10]  /*1360*/  DFMA R4, R42, R4, 1 ;  /* 0x3ff000002a04742b */ /* 0x000fd40000000004 */
[----:B------:R-:W-:Y:S02]  /*1370*/  FSEL R4, R4, R40, !P0 ;  /* 0x0000002804047208 */ /* 0x000fe40004000000 */
[----:B------:R-:W-:Y:S02]  /*1380*/  FSEL R5, R5, R41, !P0 ;  /* 0x0000002905057208 */ /* 0x000fe40004000000 */
[----:B------:R-:W-:-:S04]  /*1390*/  LOP3.LUT P0, RZ, R39, 0x2, RZ, 0xc0, !PT ;  /* 0x0000000227ff7812 */ /* 0x000fc8000780c0ff */
[----:B------:R-:W-:-:S10]  /*13a0*/  DADD R6, RZ, -R4 ;  /* 0x00000000ff067229 */ /* 0x000fd40000000804 */
[----:B------:R-:W-:Y:S02]  /*13b0*/  FSEL R4, R4, R6, !P0 ;  /* 0x0000000604047208 */ /* 0x000fe40004000000 */
[----:B------:R-:W-:-:S04]  /*13c0*/  FSEL R5, R5, R7, !P0 ;  /* 0x0000000705057208 */ /* 0x000fc80004000000 */
[----:B------:R-:W0:Y:S02]  /*13d0*/  F2F.F32.F64 R4, R4 ;  /* 0x0000000400047310 */ /* 0x000e240000301000 */
[-C--:B0----5:R-:W-:Y:S01]  /*13e0*/  FMUL R7, R31, R4.reuse ;  /* 0x000000041f077220 */ /* 0x0a1fe20000400000 */
[----:B------:R-:W-:-:S03]  /*13f0*/  FMUL R6, R32, R4 ;  /* 0x0000000420067220 */ /* 0x000fc60000400000 */
[-C--:B-1----:R-:W-:Y:S01]  /*1400*/  FFMA R7, R32, R38.reuse, R7 ;  /* 0x0000002620077223 */ /* 0x082fe20000000007 */
[----:B------:R-:W-:-:S03]  /*1410*/  FFMA R6, R31, R38, -R6 ;  /* 0x000000261f067223 */ /* 0x000fc60000000806 */
[----:B------:R-:W-:Y:S01]  /*1420*/  FMUL R8, R16, R7 ;  /* 0x0000000710087220 */ /* 0x000fe20000400000 */
[----:B------:R-:W-:-:S03]  /*1430*/  FFMA R7, R28, 0.5, R25 ;  /* 0x3f0000001c077823 */ /* 0x000fc60000000019 */
[----:B------:R-:W-:Y:S01]  /*1440*/  FFMA R15, R17, R6, R8 ;  /* 0x00000006110f7223 */ /* 0x000fe20000000008 */
[----:B------:R-:W-:Y:S01]  /*1450*/  FADD R7, -R18, R7 ;  /* 0x0000000712077221 */ /* 0x000fe20000000100 */
[----:B------:R-:W-:Y:S02]  /*1460*/  FADD R8, -R20, R27 ;  /* 0x0000001b14087221 */ /* 0x000fe40000000100 */
[----:B------:R-:W0:Y:S01]  /*1470*/  FCHK P0, R15, R21 ;  /* 0x000000150f007302 */ /* 0x000e220000000000 */
[----:B------:R-:W-:-:S04]  /*1480*/  FFMA R6, R15, R10, RZ ;  /* 0x0000000a0f067223 */ /* 0x000fc800000000ff */
[----:B------:R-:W-:-:S04]  /*1490*/  FFMA R5, R6, -R21, R15 ;  /* 0x8000001506057223 */ /* 0x000fc8000000000f */
[----:B------:R-:W-:Y:S01]  /*14a0*/  FFMA R5, R10, R5, R6 ;  /* 0x000000050a057223 */ /* 0x000fe20000000006 */
[----:B0-----:R-:W-:Y:S06]  /*14b0*/  @!P0 BRA `(.L_x_24) ;  /* 0x0000000000108947 */ /* 0x001fec0003800000 */
[----:B------:R-:W-:Y:S01]  /*14c0*/  IMAD.MOV.U32 R4, RZ, RZ, R21 ;  /* 0x000000ffff047224 */ /* 0x000fe200078e0015 */
[----:B------:R-:W-:-:S07]  /*14d0*/  MOV R6, 0x14f0 ;  /* 0x000014f000067802 */ /* 0x000fce0000000f00 */
[----:B------:R-:W-:Y:S05]  /*14e0*/  CALL.REL.NOINC `($__internal_2_$__cuda_sm3x_div_rn_noftz_f32_slowpath) ;  /* 0x0000000800287944 */ /* 0x000fea0003c00000 */
[----:B------:R-:W-:-:S07]  /*14f0*/  IMAD.MOV.U32 R5, RZ, RZ, R10 ;  /* 0x000000ffff057224 */ /* 0x000fce00078e000a */
.L_x_24:
[----:B------:R-:W-:Y:S05]  /*1500*/  BSYNC.RECONVERGENT B1 ;  /* 0x0000000000017941 */ /* 0x000fea0003800200 */
.L_x_23:
[-C--:B------:R-:W-:Y:S01]  /*1510*/  FFMA R0, R7, R5.reuse, R0 ;  /* 0x0000000507007223 */ /* 0x080fe20000000000 */
[-C--:B------:R-:W-:Y:S01]  /*1520*/  FFMA R2, R9, R5.reuse, R2 ;  /* 0x0000000509027223 */ /* 0x080fe20000000002 */
[----:B------:R-:W-:-:S07]  /*1530*/  FFMA R3, R8, R5, R3 ;  /* 0x0000000508037223 */ /* 0x000fce0000000003 */
.L_x_12:
[----:B------:R-:W-:Y:S05]  /*1540*/  BSYNC.RECONVERGENT B0 ;  /* 0x0000000000007941 */ /* 0x000fea0003800200 */
.L_x_11:
[----:B------:R-:W0:Y:S01]  /*1550*/  LDC R5, c[0x0][0x414] ;  /* 0x00010500ff057b82 */ /* 0x000e220000000800 */
[----:B------:R-:W-:Y:S01]  /*1560*/  UIADD3 UR5, UPT, UPT, UR5, 0x1, URZ ;  /* 0x0000000105057890 */ /* 0x000fe2000fffe0ff */
[----:B------:R-:W-:Y:S01]  /*1570*/  VIADD R22, R22, 0x1 ;  /* 0x0000000116167836 */ /* 0x000fe20000000000 */
[----:B------:R-:W-:Y:S01]  /*1580*/  IADD3 R23, PT, PT, R23, 0x3, RZ ;  /* 0x0000000317177810 */ /* 0x000fe20007ffe0ff */
[----:B------:R-:W-:Y:S02]  /*1590*/  UIADD3 UR4, UPT, UPT, UR4, UR11, URZ ;  /* 0x0000000b04047290 */ /* 0x000fe4000fffe0ff */
[----:B------:R-:W-:Y:S01]  /*15a0*/  UISETP.NE.AND UP0, UPT, UR5, URZ, UPT ;  /* 0x000000ff0500728c */ /* 0x000fe2000bf05270 */
[----:B0-----:R-:W-:-:S04]  /*15b0*/  ISETP.NE.AND P0, PT, R22, R5, PT ;  /* 0x000000051600720c */ /* 0x001fc80003f05270 */
[----:B------:R-:W-:-:S04]  /*15c0*/  SEL R22, R22, RZ, P0 ;  /* 0x000000ff16167207 */ /* 0x000fc80000000000 */
[----:B------:R-:W-:Y:S05]  /*15d0*/  BRA.U UP0, `(.L_x_25) ;  /* 0xffffffed00c47547 */ /* 0x000fea000b83ffff */
.L_x_0:
[----:B------:R-:W0:Y:S08]  /*15e0*/  LDC.64 R4, c[0x0][0x380] ;  /* 0x0000e000ff047b82 */ /* 0x000e300000000a00 */
[----:B------:R-:W2:Y:S08]  /*15f0*/  LDC.64 R6, c[0x0][0x388] ;  /* 0x0000e200ff067b82 */ /* 0x000eb00000000a00 */
[----:B------:R-:W3:Y:S01]  /*1600*/  LDC.64 R8, c[0x0][0x390] ;  /* 0x0000e400ff087b82 */ /* 0x000ee20000000a00 */
[----:B0-----:R-:W-:-:S05]  /*1610*/  IMAD.WIDE.U32 R4, R33, 0x4, R4 ;  /* 0x0000000421047825 */ /* 0x001fca00078e0004 */
[----:B------:R-:W-:Y:S01]  /*1620*/  STG.E desc[UR6][R4.64], R0 ;  /* 0x0000000004007986 */ /* 0x000fe2000c101906 */
[----:B--2---:R-:W-:-:S05]  /*1630*/  IMAD.WIDE.U32 R6, R33, 0x4, R6 ;  /* 0x0000000421067825 */ /* 0x004fca00078e0006 */
[----:B------:R-:W-:Y:S01]  /*1640*/  STG.E desc[UR6][R6.64], R2 ;  /* 0x0000000206007986 */ /* 0x000fe2000c101906 */
[----:B---3--:R-:W-:-:S05]  /*1650*/  IMAD.WIDE.U32 R8, R33, 0x4, R8 ;  /* 0x0000000421087825 */ /* 0x008fca00078e0008 */
[----:B------:R-:W-:Y:S01]  /*1660*/  STG.E desc[UR6][R8.64], R3 ;  /* 0x0000000308007986 */ /* 0x000fe2000c101906 */
[----:B------:R-:W-:Y:S05]  /*1670*/  EXIT ;  /* 0x000000000000794d */ /* 0x000fea0003800000 */
        .weak           $__internal_0_$__cuda_sm20_div_rn_f64_full
        .type           $__internal_0_$__cuda_sm20_div_rn_f64_full,@function
        .size           $__internal_0_$__cuda_sm20_div_rn_f64_full,($__internal_1_$__cuda_sm20_sqrt_rn_f32_slowpath - $__internal_0_$__cuda_sm20_div_rn_f64_full)
$__internal_0_$__cuda_sm20_div_rn_f64_full:
[C---:B------:R-:W-:Y:S01]  /*1680*/  FSETP.GEU.AND P0, PT, |R35|.reuse, 1.469367938527859385e-39, PT ;  /* 0x001000002300780b */ /* 0x040fe20003f0e200 */
[----:B------:R-:W-:Y:S01]  /*1690*/  IMAD.MOV.U32 R8, RZ, RZ, 0x1 ;  /* 0x00000001ff087424 */ /* 0x000fe200078e00ff */
[----:B------:R-:W-:Y:S01]  /*16a0*/  LOP3.LUT R14, R35, 0x800fffff, RZ, 0xc0, !PT ;  /* 0x800fffff230e7812 */ /* 0x000fe200078ec0ff */
[----:B------:R-:W-:Y:S01]  /*16b0*/  IMAD.MOV.U32 R38, RZ, RZ, 0x1ca00000 ;  /* 0x1ca00000ff267424 */ /* 0x000fe200078e00ff */
[C---:B------:R-:W-:Y:S01]  /*16c0*/  FSETP.GEU.AND P2, PT, |R5|.reuse, 1.469367938527859385e-39, PT ;  /* 0x001000000500780b */ /* 0x040fe20003f4e200 */
[----:B------:R-:W-:Y:S01]  /*16d0*/  IMAD.MOV.U32 R12, RZ, RZ, R4 ;  /* 0x000000ffff0c7224 */ /* 0x000fe200078e0004 */
[----:B------:R-:W-:Y:S01]  /*16e0*/  LOP3.LUT R15, R14, 0x3ff00000, RZ, 0xfc, !PT ;  /* 0x3ff000000e0f7812 */ /* 0x000fe200078efcff */
[----:B------:R-:W-:Y:S01]  /*16f0*/  IMAD.MOV.U32 R14, RZ, RZ, R34 ;  /* 0x000000ffff0e7224 */ /* 0x000fe200078e0022 */
[----:B------:R-:W-:Y:S01]  /*1700*/  LOP3.LUT R37, R5, 0x7ff00000, RZ, 0xc0, !PT ;  /* 0x7ff0000005257812 */ /* 0x000fe200078ec0ff */
[----:B------:R-:W-:Y:S01]  /*1710*/  BSSY.RECONVERGENT B2, `(.L_x_26) ;  /* 0x000004e000027945 */ /* 0x000fe20003800200 */
[----:B------:R-:W-:-:S03]  /*1720*/  LOP3.LUT R40, R35, 0x7ff00000, RZ, 0xc0, !PT ;  /* 0x7ff0000023287812 */ /* 0x000fc600078ec0ff */
[----:B------:R-:W-:Y:S01]  /*1730*/  @!P0 DMUL R14, R34, 8.98846567431157953865e+307 ;  /* 0x7fe00000220e8828 */ /* 0x000fe20000000000 */
[----:B------:R-:W-:-:S03]  /*1740*/  ISETP.GE.U32.AND P1, PT, R37, R40, PT ;  /* 0x000000282500720c */ /* 0x000fc60003f26070 */
[----:B------:R-:W-:Y:S02]  /*1750*/  @!P2 LOP3.LUT R10, R35, 0x7ff00000, RZ, 0xc0, !PT ;  /* 0x7ff00000230aa812 */ /* 0x000fe400078ec0ff */
[----:B------:R-:W0:Y:S01]  /*1760*/  MUFU.RCP64H R9, R15 ;  /* 0x0000000f00097308 */ /* 0x000e220000001800 */
[----:B------:R-:W-:Y:S02]  /*1770*/  SEL R13, R38, 0x63400000, !P1 ;  /* 0x63400000260d7807 */ /* 0x000fe40004800000 */
[----:B------:R-:W-:Y:S02]  /*1780*/  @!P2 ISETP.GE.U32.AND P3, PT, R37, R10, PT ;  /* 0x0000000a2500a20c */ /* 0x000fe40003f66070 */
[----:B------:R-:W-:Y:S02]  /*1790*/  LOP3.LUT R13, R13, 0x800fffff, R5, 0xf8, !PT ;  /* 0x800fffff0d0d7812 */ /* 0x000fe400078ef805 */
[----:B------:R-:W-:Y:S01]  /*17a0*/  @!P0 LOP3.LUT R40, R15, 0x7ff00000, RZ, 0xc0, !PT ;  /* 0x7ff000000f288812 */ /* 0x000fe200078ec0ff */
[----:B0-----:R-:W-:-:S08]  /*17b0*/  DFMA R6, R8, -R14, 1 ;  /* 0x3ff000000806742b */ /* 0x001fd0000000080e */
[----:B------:R-:W-:-:S08]  /*17c0*/  DFMA R6, R6, R6, R6 ;  /* 0x000000060606722b */ /* 0x000fd00000000006 */
[----:B------:R-:W-:Y:S01]  /*17d0*/  DFMA R6, R8, R6, R8 ;  /* 0x000000060806722b */ /* 0x000fe20000000008 */
[----:B------:R-:W-:Y:S01]  /*17e0*/  @!P2 SEL R9, R38, 0x63400000, !P3 ;  /* 0x634000002609a807 */ /* 0x000fe20005800000 */
[----:B------:R-:W-:-:S03]  /*17f0*/  @!P2 IMAD.MOV.U32 R8, RZ, RZ, RZ ;  /* 0x000000ffff08a224 */ /* 0x000fc600078e00ff */
[----:B------:R-:W-:-:S03]  /*1800*/  @!P2 LOP3.LUT R9, R9, 0x80000000, R5, 0xf8, !PT ;  /* 0x800000000909a812 */ /* 0x000fc600078ef805 */
[----:B------:R-:W-:Y:S01]  /*1810*/  DFMA R10, R6, -R14, 1 ;  /* 0x3ff00000060a742b */ /* 0x000fe2000000080e */
[----:B------:R-:W-:-:S06]  /*1820*/  @!P2 LOP3.LUT R9, R9, 0x100000, RZ, 0xfc, !PT ;  /* 0x001000000909a812 */ /* 0x000fcc00078efcff */
[----:B------:R-:W-:Y:S02]  /*1830*/  @!P2 DFMA R12, R12, 2, -R8 ;  /* 0x400000000c0ca82b */ /* 0x000fe40000000808 */
[----:B------:R-:W-:-:S08]  /*1840*/  DFMA R10, R6, R10, R6 ;  /* 0x0000000a060a722b */ /* 0x000fd00000000006 */
[----:B------:R-:W-:-:S08]  /*1850*/  DMUL R8, R10, R12 ;  /* 0x0000000c0a087228 */ /* 0x000fd00000000000 */
[----:B------:R-:W-:-:S08]  /*1860*/  DFMA R6, R8, -R14, R12 ;  /* 0x8000000e0806722b */ /* 0x000fd0000000000c */
[----:B------:R-:W-:Y:S01]  /*1870*/  DFMA R6, R10, R6, R8 ;  /* 0x000000060a06722b */ /* 0x000fe20000000008 */
[----:B------:R-:W-:Y:S01]  /*1880*/  IMAD.MOV.U32 R11, RZ, RZ, R37 ;  /* 0x000000ffff0b7224 */ /* 0x000fe200078e0025 */
[----:B------:R-:W-:Y:S01]  /*1890*/  @!P2 LOP3.LUT R11, R13, 0x7ff00000, RZ, 0xc0, !PT ;  /* 0x7ff000000d0ba812 */ /* 0x000fe200078ec0ff */
[----:B------:R-:W-:-:S04]  /*18a0*/  VIADD R9, R40, 0xffffffff ;  /* 0xffffffff28097836 */ /* 0x000fc80000000000 */
[----:B------:R-:W-:-:S05]  /*18b0*/  VIADD R8, R11, 0xffffffff ;  /* 0xffffffff0b087836 */ /* 0x000fca0000000000 */
[----:B------:R-:W-:-:S04]  /*18c0*/  ISETP.GT.U32.AND P0, PT, R8, 0x7feffffe, PT ;  /* 0x7feffffe0800780c */ /* 0x000fc80003f04070 */
[----:B------:R-:W-:-:S13]  /*18d0*/  ISETP.GT.U32.OR P0, PT, R9, 0x7feffffe, P0 ;  /* 0x7feffffe0900780c */ /* 0x000fda0000704470 */
[----:B------:R-:W-:Y:S05]  /*18e0*/  @P0 BRA `(.L_x_27) ;  /* 0x00000000006c0947 */ /* 0x000fea0003800000 */
[----:B------:R-:W-:-:S04]  /*18f0*/  LOP3.LUT R8, R35, 0x7ff00000, RZ, 0xc0, !PT ;  /* 0x7ff0000023087812 */ /* 0x000fc800078ec0ff */
[CC--:B------:R-:W-:Y:S02]  /*1900*/  VIADDMNMX R4, R37.reuse, -R8.reuse, 0xb9600000, !PT ;  /* 0xb960000025047446 */ /* 0x0c0fe40007800908 */
[----:B------:R-:W-:Y:S02]  /*1910*/  ISETP.GE.U32.AND P0, PT, R37, R8, PT ;  /* 0x000000082500720c */ /* 0x000fe40003f06070 */
[----:B------:R-:W-:Y:S02]  /*1920*/  VIMNMX R4, PT, PT, R4, 0x46a00000, PT ;  /* 0x46a0000004047848 */ /* 0x000fe40003fe0100 */
[----:B------:R-:W-:-:S05]  /*1930*/  SEL R37, R38, 0x63400000, !P0 ;  /* 0x6340000026257807 */ /* 0x000fca0004000000 */
[----:B------:R-:W-:Y:S02]  /*1940*/  IMAD.IADD R37, R4, 0x1, -R37 ;  /* 0x0000000104257824 */ /* 0x000fe400078e0a25 */
[----:B------:R-:W-:Y:S02]  /*1950*/  IMAD.MOV.U32 R4, RZ, RZ, RZ ;  /* 0x000000ffff047224 */ /* 0x000fe400078e00ff */
[----:B------:R-:W-:-:S06]  /*1960*/  VIADD R5, R37, 0x7fe00000 ;  /* 0x7fe0000025057836 */ /* 0x000fcc0000000000 */
[----:B------:R-:W-:-:S10]  /*1970*/  DMUL R8, R6, R4 ;  /* 0x0000000406087228 */ /* 0x000fd40000000000 */
[----:B------:R-:W-:-:S13]  /*1980*/  FSETP.GTU.AND P0, PT, |R9|, 1.469367938527859385e-39, PT ;  /* 0x001000000900780b */ /* 0x000fda0003f0c200 */
[----:B------:R-:W-:Y:S05]  /*1990*/  @P0 BRA `(.L_x_28) ;  /* 0x0000000000940947 */ /* 0x000fea0003800000 */
[----:B------:R-:W-:Y:S01]  /*19a0*/  DFMA R12, R6, -R14, R12 ;  /* 0x8000000e060c722b */ /* 0x000fe2000000000c */
[----:B------:R-:W-:-:S09]  /*19b0*/  IMAD.MOV.U32 R10, RZ, RZ, RZ ;  /* 0x000000ffff0a7224 */ /* 0x000fd200078e00ff */
[C---:B------:R-:W-:Y:S02]  /*19c0*/  FSETP.NEU.AND P0, PT, R13.reuse, RZ, PT ;  /* 0x000000ff0d00720b */ /* 0x040fe40003f0d000 */
[----:B------:R-:W-:-:S04]  /*19d0*/  LOP3.LUT R15, R13, 0x80000000, R35, 0x48, !PT ;  /* 0x800000000d0f7812 */ /* 0x000fc800078e4823 */
[----:B------:R-:W-:-:S07]  /*19e0*/  LOP3.LUT R11, R15, R5, RZ, 0xfc, !PT ;  /* 0x000000050f0b7212 */ /* 0x000fce00078efcff */
[----:B------:R-:W-:Y:S05]  /*19f0*/  @!P0 BRA `(.L_x_28) ;  /* 0x00000000007c8947 */ /* 0x000fea0003800000 */
[----:B------:R-:W-:Y:S01]  /*1a00*/  IMAD.MOV R5, RZ, RZ, -R37 ;  /* 0x000000ffff057224 */ /* 0x000fe200078e0a25 */
[----:B------:R-:W-:Y:S01]  /*1a10*/  IADD3 R37, PT, PT, -R37, -0x43300000, RZ ;  /* 0xbcd0000025257810 */ /* 0x000fe20007ffe1ff */
[----:B------:R-:W-:-:S06]  /*1a20*/  IMAD.MOV.U32 R4, RZ, RZ, RZ ;  /* 0x000000ffff047224 */ /* 0x000fcc00078e00ff */
[----:B------:R-:W-:Y:S02]  /*1a30*/  DFMA R4, R8, -R4, R6 ;  /* 0x800000040804722b */ /* 0x000fe40000000006 */
[----:B------:R-:W-:-:S08]  /*1a40*/  DMUL.RP R6, R6, R10 ;  /* 0x0000000a06067228 */ /* 0x000fd00000008000 */
[----:B------:R-:W-:Y:S02]  /*1a50*/  FSETP.NEU.AND P0, PT, |R5|, R37, PT ;  /* 0x000000250500720b */ /* 0x000fe40003f0d200 */
[----:B------:R-:W-:Y:S02]  /*1a60*/  LOP3.LUT R15, R7, R15, RZ, 0x3c, !PT ;  /* 0x0000000f070f7212 */ /* 0x000fe400078e3cff */
[----:B------:R-:W-:Y:S02]  /*1a70*/  FSEL R8, R6, R8, !P0 ;  /* 0x0000000806087208 */ /* 0x000fe40004000000 */
[----:B------:R-:W-:Y:S01]  /*1a80*/  FSEL R9, R15, R9, !P0 ;  /* 0x000000090f097208 */ /* 0x000fe20004000000 */
[----:B------:R-:W-:Y:S06]  /*1a90*/  BRA `(.L_x_28) ;  /* 0x0000000000547947 */ /* 0x000fec0003800000 */
.L_x_27:
[----:B------:R-:W-:-:S14]  /*1aa0*/  DSETP.NAN.AND P0, PT, R4, R4, PT ;  /* 0x000000040400722a */ /* 0x000fdc0003f08000 */
[----:B------:R-:W-:Y:S05]  /*1ab0*/  @P0 BRA `(.L_x_29) ;  /* 0x0000000000440947 */ /* 0x000fea0003800000 */
[----:B------:R-:W-:-:S14]  /*1ac0*/  DSETP.NAN.AND P0, PT, R34, R34, PT ;  /* 0x000000222200722a */ /* 0x000fdc0003f08000 */
[----:B------:R-:W-:Y:S05]  /*1ad0*/  @P0 BRA `(.L_x_30) ;  /* 0x0000000000300947 */ /* 0x000fea0003800000 */
[----:B------:R-:W-:Y:S01]  /*1ae0*/  ISETP.NE.AND P0, PT, R11, R40, PT ;  /* 0x000000280b00720c */ /* 0x000fe20003f05270 */
[----:B------:R-:W-:Y:S02]  /*1af0*/  IMAD.MOV.U32 R8, RZ, RZ, 0x0 ;  /* 0x00000000ff087424 */ /* 0x000fe400078e00ff */
[----:B------:R-:W-:-:S10]  /*1b00*/  IMAD.MOV.U32 R9, RZ, RZ, -0x80000 ;  /* 0xfff80000ff097424 */ /* 0x000fd400078e00ff */
[----:B------:R-:W-:Y:S05]  /*1b10*/  @!P0 BRA `(.L_x_28) ;  /* 0x0000000000348947 */ /* 0x000fea0003800000 */
[----:B------:R-:W-:Y:S02]  /*1b20*/  ISETP.NE.AND P0, PT, R11, 0x7ff00000, PT ;  /* 0x7ff000000b00780c */ /* 0x000fe40003f05270 */
[----:B------:R-:W-:Y:S02]  /*1b30*/  LOP3.LUT R9, R5, 0x80000000, R35, 0x48, !PT ;  /* 0x8000000005097812 */ /* 0x000fe400078e4823 */
[----:B------:R-:W-:-:S13]  /*1b40*/  ISETP.EQ.OR P0, PT, R40, RZ, !P0 ;  /* 0x000000ff2800720c */ /* 0x000fda0004702670 */
[----:B------:R-:W-:Y:S01]  /*1b50*/  @P0 LOP3.LUT R4, R9, 0x7ff00000, RZ, 0xfc, !PT ;  /* 0x7ff0000009040812 */ /* 0x000fe200078efcff */
[----:B------:R-:W-:Y:S02]  /*1b60*/  @!P0 IMAD.MOV.U32 R8, RZ, RZ, RZ ;  /* 0x000000ffff088224 */ /* 0x000fe400078e00ff */
[----:B------:R-:W-:Y:S02]  /*1b70*/  @P0 IMAD.MOV.U32 R8, RZ, RZ, RZ ;  /* 0x000000ffff080224 */ /* 0x000fe400078e00ff */
[----:B------:R-:W-:Y:S01]  /*1b80*/  @P0 IMAD.MOV.U32 R9, RZ, RZ, R4 ;  /* 0x000000ffff090224 */ /* 0x000fe200078e0004 */
[----:B------:R-:W-:Y:S06]  /*1b90*/  BRA `(.L_x_28) ;  /* 0x0000000000147947 */ /* 0x000fec0003800000 */
.L_x_30:
[----:B------:R-:W-:Y:S02]  /*1ba0*/  LOP3.LUT R9, R35, 0x80000, RZ, 0xfc, !PT ;  /* 0x0008000023097812 */ /* 0x000fe400078efcff */
[----:B------:R-:W-:Y:S01]  /*1bb0*/  MOV R8, R34 ;  /* 0x0000002200087202 */ /* 0x000fe20000000f00 */
[----:B------:R-:W-:Y:S06]  /*1bc0*/  BRA `(.L_x_28) ;  /* 0x0000000000087947 */ /* 0x000fec0003800000 */
.L_x_29:
[----:B------:R-:W-:Y:S01]  /*1bd0*/  LOP3.LUT R9, R5, 0x80000, RZ, 0xfc, !PT ;  /* 0x0008000005097812 */ /* 0x000fe200078efcff */
[----:B------:R-:W-:-:S07]  /*1be0*/  IMAD.MOV.U32 R8, RZ, RZ, R4 ;  /* 0x000000ffff087224 */ /* 0x000fce00078e0004 */
.L_x_28:
[----:B------:R-:W-:Y:S05]  /*1bf0*/  BSYNC.RECONVERGENT B2 ;  /* 0x0000000000027941 */ /* 0x000fea0003800200 */
.L_x_26:
[----:B------:R-:W-:-:S04]  /*1c00*/  IMAD.MOV.U32 R37, RZ, RZ, 0x0 ;  /* 0x00000000ff257424 */ /* 0x000fc800078e00ff */
[----:B------:R-:W-:Y:S05]  /*1c10*/  RET.REL.NODEC R36 `(cuda_sn_est) ;  /* 0xffffffe024f87950 */ /* 0x000fea0003c3ffff */
        .weak           $__internal_1_$__cuda_sm20_sqrt_rn_f32_slowpath
        .type           $__internal_1_$__cuda_sm20_sqrt_rn_f32_slowpath,@function
        .size           $__internal_1_$__cuda_sm20_sqrt_rn_f32_slowpath,($__internal_2_$__cuda_sm3x_div_rn_noftz_f32_slowpath - $__internal_1_$__cuda_sm20_sqrt_rn_f32_slowpath)
$__internal_1_$__cuda_sm20_sqrt_rn_f32_slowpath:
[----:B------:R-:W-:-:S13]  /*1c20*/  LOP3.LUT P1, RZ, R4, 0x7fffffff, RZ, 0xc0, !PT ;  /* 0x7fffffff04ff7812 */ /* 0x000fda000782c0ff */
[----:B------:R-:W-:Y:S01]  /*1c30*/  @!P1 IMAD.MOV.U32 R5, RZ, RZ, R4 ;  /* 0x000000ffff059224 */ /* 0x000fe200078e0004 */
[----:B------:R-:W-:Y:S06]  /*1c40*/  @!P1 BRA `(.L_x_31) ;  /* 0x0000000000409947 */ /* 0x000fec0003800000 */
[----:B------:R-:W-:-:S13]  /*1c50*/  FSETP.GEU.FTZ.AND P1, PT, R4, RZ, PT ;  /* 0x000000ff0400720b */ /* 0x000fda0003f3e000 */
[----:B------:R-:W-:Y:S01]  /*1c60*/  @!P1 IMAD.MOV.U32 R5, RZ, RZ, 0x7fffffff ;  /* 0x7fffffffff059424 */ /* 0x000fe200078e00ff */
[----:B------:R-:W-:Y:S06]  /*1c70*/  @!P1 BRA `(.L_x_31) ;  /* 0x0000000000349947 */ /* 0x000fec0003800000 */
[----:B------:R-:W-:-:S13]  /*1c80*/  FSETP.GTU.FTZ.AND P1, PT, |R4|, +INF , PT ;  /* 0x7f8000000400780b */ /* 0x000fda0003f3c200 */
[----:B------:R-:W-:Y:S01]  /*1c90*/  @P1 FADD.FTZ R5, R4, 1 ;  /* 0x3f80000004051421 */ /* 0x000fe20000010000 */
[----:B------:R-:W-:Y:S06]  /*1ca0*/  @P1 BRA `(.L_x_31) ;  /* 0x0000000000281947 */ /* 0x000fec0003800000 */
[----:B------:R-:W-:-:S13]  /*1cb0*/  FSETP.NEU.FTZ.AND P1, PT, |R4|, +INF , PT ;  /* 0x7f8000000400780b */ /* 0x000fda0003f3d200 */
[----:B------:R-:W-:-:S04]  /*1cc0*/  @P1 FFMA R8, R4, 1.84467440737095516160e+19, RZ ;  /* 0x5f80000004081823 */ /* 0x000fc800000000ff */
[----:B------:R-:W0:Y:S02]  /*1cd0*/  @P1 MUFU.RSQ R5, R8 ;  /* 0x0000000800051308 */ /* 0x000e240000001400 */
[----:B0-----:R-:W-:Y:S01]  /*1ce0*/  @P1 FMUL.FTZ R11, R8, R5 ;  /* 0x00000005080b1220 */ /* 0x001fe20000410000 */
[----:B------:R-:W-:Y:S01]  /*1cf0*/  @P1 FMUL.FTZ R12, R5, 0.5 ;  /* 0x3f000000050c1820 */ /* 0x000fe20000410000 */
[----:B------:R-:W-:Y:S02]  /*1d00*/  @!P1 IMAD.MOV.U32 R5, RZ, RZ, R4 ;  /* 0x000000ffff059224 */ /* 0x000fe400078e0004 */
[----:B------:R-:W-:-:S04]  /*1d10*/  @P1 FADD.FTZ R10, -R11, -RZ ;  /* 0x800000ff0b0a1221 */ /* 0x000fc80000010100 */
[----:B------:R-:W-:-:S04]  /*1d20*/  @P1 FFMA R10, R11, R10, R8 ;  /* 0x0000000a0b0a1223 */ /* 0x000fc80000000008 */
[----:B------:R-:W-:-:S04]  /*1d30*/  @P1 FFMA R10, R10, R12, R11 ;  /* 0x0000000c0a0a1223 */ /* 0x000fc8000000000b */
[----:B------:R-:W-:-:S07]  /*1d40*/  @P1 FMUL.FTZ R5, R10, 2.3283064365386962891e-10 ;  /* 0x2f8000000a051820 */ /* 0x000fce0000410000 */
.L_x_31:
[----:B------:R-:W-:Y:S02]  /*1d50*/  IMAD.MOV.U32 R8, RZ, RZ, R5 ;  /* 0x000000ffff087224 */ /* 0x000fe400078e0005 */
[----:B------:R-:W-:Y:S02]  /*1d60*/  IMAD.MOV.U32 R4, RZ, RZ, R13 ;  /* 0x000000ffff047224 */ /* 0x000fe400078e000d */
[----:B------:R-:W-:-:S04]  /*1d70*/  IMAD.MOV.U32 R5, RZ, RZ, 0x0 ;  /* 0x00000000ff057424 */ /* 0x000fc800078e00ff */
[----:B------:R-:W-:Y:S05]  /*1d80*/  RET.REL.NODEC R4 `(cuda_sn_est) ;  /* 0xffffffe0049c7950 */ /* 0x000fea0003c3ffff */
        .weak           $__internal_2_$__cuda_sm3x_div_rn_noftz_f32_slowpath
        .type           $__internal_2_$__cuda_sm3x_div_rn_noftz_f32_slowpath,@function
        .size           $__internal_2_$__cuda_sm3x_div_rn_noftz_f32_slowpath,($cuda_sn_est$__internal_trig_reduction_slowpathd - $__internal_2_$__cuda_sm3x_div_rn_noftz_f32_slowpath)
$__internal_2_$__cuda_sm3x_div_rn_noftz_f32_slowpath:
[----:B------:R-:W-:Y:S01]  /*1d90*/  SHF.R.U32.HI R10, RZ, 0x17, R4 ;  /* 0x00000017ff0a7819 */ /* 0x000fe20000011604 */
[----:B------:R-:W-:Y:S01]  /*1da0*/  BSSY.RECONVERGENT B2, `(.L_x_32) ;  /* 0x0000063000027945 */ /* 0x000fe20003800200 */
[--C-:B------:R-:W-:Y:S01]  /*1db0*/  SHF.R.U32.HI R5, RZ, 0x17, R15.reuse ;  /* 0x00000017ff057819 */ /* 0x100fe2000001160f */
[----:B------:R-:W-:Y:S01]  /*1dc0*/  IMAD.MOV.U32 R11, RZ, RZ, R15 ;  /* 0x000000ffff0b7224 */ /* 0x000fe200078e000f */
[----:B------:R-:W-:Y:S02]  /*1dd0*/  LOP3.LUT R10, R10, 0xff, RZ, 0xc0, !PT ;  /* 0x000000ff0a0a7812 */ /* 0x000fe400078ec0ff */
[----:B------:R-:W-:-:S03]  /*1de0*/  LOP3.LUT R12, R5, 0xff, RZ, 0xc0, !PT ;  /* 0x000000ff050c7812 */ /* 0x000fc600078ec0ff */
[----:B------:R-:W-:Y:S02]  /*1df0*/  VIADD R14, R10, 0xffffffff ;  /* 0xffffffff0a0e7836 */ /* 0x000fe40000000000 */
[----:B------:R-:W-:-:S03]  /*1e00*/  VIADD R13, R12, 0xffffffff ;  /* 0xffffffff0c0d7836 */ /* 0x000fc60000000000 */
[----:B------:R-:W-:-:S04]  /*1e10*/  ISETP.GT.U32.AND P0, PT, R14, 0xfd, PT ;  /* 0x000000fd0e00780c */ /* 0x000fc80003f04070 */
[----:B------:R-:W-:-:S13]  /*1e20*/  ISETP.GT.U32.OR P0, PT, R13, 0xfd, P0 ;  /* 0x000000fd0d00780c */ /* 0x000fda0000704470 */
[----:B------:R-:W-:Y:S01]  /*1e30*/  @!P0 IMAD.MOV.U32 R5, RZ, RZ, RZ ;  /* 0x000000ffff058224 */ /* 0x000fe200078e00ff */
[----:B------:R-:W-:Y:S06]  /*1e40*/  @!P0 BRA `(.L_x_33) ;  /* 0x00000000005c8947 */ /* 0x000fec0003800000 */
[----:B------:R-:W-:Y:S02]  /*1e50*/  FSETP.GTU.FTZ.AND P0, PT, |R15|, +INF , PT ;  /* 0x7f8000000f00780b */ /* 0x000fe40003f1c200 */
[----:B------:R-:W-:-:S04]  /*1e60*/  FSETP.GTU.FTZ.AND P1, PT, |R4|, +INF , PT ;  /* 0x7f8000000400780b */ /* 0x000fc80003f3c200 */
[----:B------:R-:W-:-:S13]  /*1e70*/  PLOP3.LUT P0, PT, P0, P1, PT, 0xf8, 0x8f ;  /* 0x00000000008f781c */ /* 0x000fda0000703f70 */
[----:B------:R-:W-:Y:S05]  /*1e80*/  @P0 BRA `(.L_x_34) ;  /* 0x00000004004c0947 */ /* 0x000fea0003800000 */
[----:B------:R-:W-:-:S13]  /*1e90*/  LOP3.LUT P0, RZ, R4, 0x7fffffff, R11, 0xc8, !PT ;  /* 0x7fffffff04ff7812 */ /* 0x000fda000780c80b */
[----:B------:R-:W-:Y:S05]  /*1ea0*/  @!P0 BRA `(.L_x_35) ;  /* 0x00000004003c8947 */ /* 0x000fea0003800000 */
[C---:B------:R-:W-:Y:S02]  /*1eb0*/  FSETP.NEU.FTZ.AND P1, PT, |R15|.reuse, +INF , PT ;  /* 0x7f8000000f00780b */ /* 0x040fe40003f3d200 */
[----:B------:R-:W-:Y:S02]  /*1ec0*/  FSETP.NEU.FTZ.AND P2, PT, |R4|, +INF , PT ;  /* 0x7f8000000400780b */ /* 0x000fe40003f5d200 */
[----:B------:R-:W-:-:S11]  /*1ed0*/  FSETP.NEU.FTZ.AND P0, PT, |R15|, +INF , PT ;  /* 0x7f8000000f00780b */ /* 0x000fd60003f1d200 */
[----:B------:R-:W-:Y:S05]  /*1ee0*/  @!P2 BRA !P1, `(.L_x_35) ;  /* 0x00000004002ca947 */ /* 0x000fea0004800000 */
[----:B------:R-:W-:-:S04]  /*1ef0*/  LOP3.LUT P1, RZ, R11, 0x7fffffff, RZ, 0xc0, !PT ;  /* 0x7fffffff0bff7812 */ /* 0x000fc8000782c0ff */
[----:B------:R-:W-:-:S13]  /*1f00*/  PLOP3.LUT P1, PT, P2, P1, PT, 0x2f, 0xf2 ;  /* 0x0000000000f2781c */ /* 0x000fda0001722577 */
[----:B------:R-:W-:Y:S05]  /*1f10*/  @P1 BRA `(.L_x_36) ;  /* 0x0000000400181947 */ /* 0x000fea0003800000 */
[----:B------:R-:W-:-:S04]  /*1f20*/  LOP3.LUT P1, RZ, R4, 0x7fffffff, RZ, 0xc0, !PT ;  /* 0x7fffffff04ff7812 */ /* 0x000fc8000782c0ff */
[----:B------:R-:W-:-:S13]  /*1f30*/  PLOP3.LUT P0, PT, P0, P1, PT, 0x2f, 0xf2 ;  /* 0x0000000000f2781c */ /* 0x000fda0000702577 */
[----:B------:R-:W-:Y:S05]  /*1f40*/  @P0 BRA `(.L_x_37) ;  /* 0x0000000400000947 */ /* 0x000fea0003800000 */
[----:B------:R-:W-:Y:S02]  /*1f50*/  ISETP.GE.AND P0, PT, R13, RZ, PT ;  /* 0x000000ff0d00720c */ /* 0x000fe40003f06270 */
[----:B------:R-:W-:-:S11]  /*1f60*/  ISETP.GE.AND P1, PT, R14, RZ, PT ;  /* 0x000000ff0e00720c */ /* 0x000fd60003f26270 */
[----:B------:R-:W-:Y:S02]  /*1f70*/  @P0 IMAD.MOV.U32 R5, RZ, RZ, RZ ;  /* 0x000000ffff050224 */ /* 0x000fe400078e00ff */
[----:B------:R-:W-:Y:S01]  /*1f80*/  @!P0 FFMA R11, R15, 1.84467440737095516160e+19, RZ ;  /* 0x5f8000000f0b8823 */ /* 0x000fe200000000ff */
[----:B------:R-:W-:Y:S02]  /*1f90*/  @!P0 IMAD.MOV.U32 R5, RZ, RZ, -0x40 ;  /* 0xffffffc0ff058424 */ /* 0x000fe400078e00ff */
[----:B------:R-:W-:Y:S02]  /*1fa0*/  @!P1 FFMA R4, R4, 1.84467440737095516160e+19, RZ ;  /* 0x5f80000004049823 */ /* 0x000fe400000000ff */
[----:B------:R-:W-:-:S07]  /*1fb0*/  @!P1 VIADD R5, R5, 0x40 ;  /* 0x0000004005059836 */ /* 0x000fce0000000000 */
.L_x_33:
[----:B------:R-:W-:Y:S01]  /*1fc0*/  LEA R13, R10, 0xc0800000, 0x17 ;  /* 0xc08000000a0d7811 */ /* 0x000fe200078eb8ff */
[----:B------:R-:W-:Y:S01]  /*1fd0*/  VIADD R12, R12, 0xffffff81 ;  /* 0xffffff810c0c7836 */ /* 0x000fe20000000000 */
[----:B------:R-:W-:Y:S03]  /*1fe0*/  BSSY.RECONVERGENT B3, `(.L_x_38) ;  /* 0x0000035000037945 */ /* 0x000fe60003800200 */
[----:B------:R-:W-:Y:S02]  /*1ff0*/  IMAD.IADD R13, R4, 0x1, -R13 ;  /* 0x00000001040d7824 */ /* 0x000fe400078e0a0d */
[C---:B------:R-:W-:Y:S01]  /*2000*/  IMAD R4, R12.reuse, -0x800000, R11 ;  /* 0xff8000000c047824 */ /* 0x040fe200078e020b */
[----:B------:R-:W-:Y:S01]  /*2010*/  IADD3 R12, PT, PT, R12, 0x7f, -R10 ;  /* 0x0000007f0c0c7810 */ /* 0x000fe20007ffe80a */
[----:B------:R-:W0:Y:S01]  /*2020*/  MUFU.RCP R14, R13 ;  /* 0x0000000d000e7308 */ /* 0x000e220000001000 */
[----:B------:R-:W-:-:S03]  /*2030*/  FADD.FTZ R31, -R13, -RZ ;  /* 0x800000ff0d1f7221 */ /* 0x000fc60000010100 */
[----:B------:R-:W-:Y:S02]  /*2040*/  IMAD.IADD R5, R12, 0x1, R5 ;  /* 0x000000010c057824 */ /* 0x000fe400078e0205 */
[----:B0-----:R-:W-:-:S04]  /*2050*/  FFMA R37, R14, R31, 1 ;  /* 0x3f8000000e257423 */ /* 0x001fc8000000001f */
[----:B------:R-:W-:-:S04]  /*2060*/  FFMA R11, R14, R37, R14 ;  /* 0x000000250e0b7223 */ /* 0x000fc8000000000e */
[----:B------:R-:W-:-:S04]  /*2070*/  FFMA R14, R4, R11, RZ ;  /* 0x0000000b040e7223 */ /* 0x000fc800000000ff */
[----:B------:R-:W-:-:S04]  /*2080*/  FFMA R32, R31, R14, R4 ;  /* 0x0000000e1f207223 */ /* 0x000fc80000000004 */
[----:B------:R-:W-:-:S04]  /*2090*/  FFMA R32, R11, R32, R14 ;  /* 0x000000200b207223 */ /* 0x000fc8000000000e */
[----:B------:R-:W-:-:S04]  /*20a0*/  FFMA R31, R31, R32, R4 ;  /* 0x000000201f1f7223 */ /* 0x000fc80000000004 */
[----:B------:R-:W-:-:S05]  /*20b0*/  FFMA R4, R11, R31, R32 ;  /* 0x0000001f0b047223 */ /* 0x000fca0000000020 */
[----:B------:R-:W-:-:S04]  /*20c0*/  SHF.R.U32.HI R10, RZ, 0x17, R4 ;  /* 0x00000017ff0a7819 */ /* 0x000fc80000011604 */
[----:B------:R-:W-:-:S05]  /*20d0*/  LOP3.LUT R10, R10, 0xff, RZ, 0xc0, !PT ;  /* 0x000000ff0a0a7812 */ /* 0x000fca00078ec0ff */
[----:B------:R-:W-:-:S05]  /*20e0*/  IMAD.IADD R13, R10, 0x1, R5 ;  /* 0x000000010a0d7824 */ /* 0x000fca00078e0205 */
[----:B------:R-:W-:-:S04]  /*20f0*/  IADD3 R10, PT, PT, R13, -0x1, RZ ;  /* 0xffffffff0d0a7810 */ /* 0x000fc80007ffe0ff */
[----:B------:R-:W-:-:S13]  /*2100*/  ISETP.GE.U32.AND P0, PT, R10, 0xfe, PT ;  /* 0x000000fe0a00780c */ /* 0x000fda0003f06070 */
[----:B------:R-:W-:Y:S05]  /*2110*/  @!P0 BRA `(.L_x_39) ;  /* 0x0000000000808947 */ /* 0x000fea0003800000 */
[----:B------:R-:W-:-:S13]  /*2120*/  ISETP.GT.AND P0, PT, R13, 0xfe, PT ;  /* 0x000000fe0d00780c */ /* 0x000fda0003f04270 */
[----:B------:R-:W-:Y:S05]  /*2130*/  @P0 BRA `(.L_x_40) ;  /* 0x00000000006c0947 */ /* 0x000fea0003800000 */
[----:B------:R-:W-:-:S13]  /*2140*/  ISETP.GE.AND P0, PT, R13, 0x1, PT ;  /* 0x000000010d00780c */ /* 0x000fda0003f06270 */
[----:B------:R-:W-:Y:S05]  /*2150*/  @P0 BRA `(.L_x_41) ;  /* 0x0000000000740947 */ /* 0x000fea0003800000 */
[----:B------:R-:W-:Y:S02]  /*2160*/  ISETP.GE.AND P0, PT, R13, -0x18, PT ;  /* 0xffffffe80d00780c */ /* 0x000fe40003f06270 */
[----:B------:R-:W-:-:S11]  /*2170*/  LOP3.LUT R4, R4, 0x80000000, RZ, 0xc0, !PT ;  /* 0x8000000004047812 */ /* 0x000fd600078ec0ff */
[----:B------:R-:W-:Y:S05]  /*2180*/  @!P0 BRA `(.L_x_41) ;  /* 0x0000000000688947 */ /* 0x000fea0003800000 */
[CCC-:B------:R-:W-:Y:S01]  /*2190*/  FFMA.RZ R5, R11.reuse, R31.reuse, R32.reuse ;  /* 0x0000001f0b057223 */ /* 0x1c0fe2000000c020 */
[-CC-:B------:R-:W-:Y:S01]  /*21a0*/  FFMA.RM R10, R11, R31.reuse, R32.reuse ;  /* 0x0000001f0b0a7223 */ /* 0x180fe20000004020 */
[C---:B------:R-:W-:Y:S02]  /*21b0*/  ISETP.NE.AND P2, PT, R13.reuse, RZ, PT ;  /* 0x000000ff0d00720c */ /* 0x040fe40003f45270 */
[----:B------:R-:W-:Y:S02]  /*21c0*/  ISETP.NE.AND P1, PT, R13, RZ, PT ;  /* 0x000000ff0d00720c */ /* 0x000fe40003f25270 */
[----:B------:R-:W-:Y:S01]  /*21d0*/  LOP3.LUT R12, R5, 0x7fffff, RZ, 0xc0, !PT ;  /* 0x007fffff050c7812 */ /* 0x000fe200078ec0ff */
[----:B------:R-:W-:Y:S01]  /*21e0*/  FFMA.RP R5, R11, R31, R32 ;  /* 0x0000001f0b057223 */ /* 0x000fe20000008020 */
[----:B------:R-:W-:Y:S02]  /*21f0*/  VIADD R11, R13, 0x20 ;  /* 0x000000200d0b7836 */ /* 0x000fe40000000000 */
[----:B------:R-:W-:Y:S01]  /*2200*/  LOP3.LUT R12, R12, 0x800000, RZ, 0xfc, !PT ;  /* 0x008000000c0c7812 */ /* 0x000fe200078efcff */
[----:B------:R-:W-:Y:S01]  /*2210*/  IMAD.MOV R13, RZ, RZ, -R13 ;  /* 0x000000ffff0d7224 */ /* 0x000fe200078e0a0d */
[----:B------:R-:W-:-:S02]  /*2220*/  FSETP.NEU.FTZ.AND P0, PT, R5, R10, PT ;  /* 0x0000000a0500720b */ /* 0x000fc40003f1d000 */
[----:B------:R-:W-:Y:S02]  /*2230*/  SHF.L.U32 R11, R12, R11, RZ ;  /* 0x0000000b0c0b7219 */ /* 0x000fe400000006ff */
[----:B------:R-:W-:Y:S02]  /*2240*/  SEL R5, R13, RZ, P2 ;  /* 0x000000ff0d057207 */ /* 0x000fe40001000000 */
[----:B------:R-:W-:Y:S02]  /*2250*/  ISETP.NE.AND P1, PT, R11, RZ, P1 ;  /* 0x000000ff0b00720c */ /* 0x000fe40000f25270 */
[----:B------:R-:W-:Y:S02]  /*2260*/  SHF.R.U32.HI R5, RZ, R5, R12 ;  /* 0x00000005ff057219 */ /* 0x000fe4000001160c */
[----:B------:R-:W-:Y:S02]  /*2270*/  PLOP3.LUT P0, PT, P0, P1, PT, 0xf8, 0x8f ;  /* 0x00000000008f781c */ /* 0x000fe40000703f70 */
[----:B------:R-:W-:-:S02]  /*2280*/  SHF.R.U32.HI R11, RZ, 0x1, R5 ;  /* 0x00000001ff0b7819 */ /* 0x000fc40000011605 */
[----:B------:R-:W-:-:S04]  /*2290*/  SEL R10, RZ, 0x1, !P0 ;  /* 0x00000001ff0a7807 */ /* 0x000fc80004000000 */
[----:B------:R-:W-:-:S04]  /*22a0*/  LOP3.LUT R10, R10, 0x1, R11, 0xf8, !PT ;  /* 0x000000010a0a7812 */ /* 0x000fc800078ef80b */
[----:B------:R-:W-:-:S05]  /*22b0*/  LOP3.LUT R10, R10, R5, RZ, 0xc0, !PT ;  /* 0x000000050a0a7212 */ /* 0x000fca00078ec0ff */
[----:B------:R-:W-:-:S05]  /*22c0*/  IMAD.IADD R11, R11, 0x1, R10 ;  /* 0x000000010b0b7824 */ /* 0x000fca00078e020a */
[----:B------:R-:W-:Y:S01]  /*22d0*/  LOP3.LUT R4, R11, R4, RZ, 0xfc, !PT ;  /* 0x000000040b047212 */ /* 0x000fe200078efcff */
[----:B------:R-:W-:Y:S06]  /*22e0*/  BRA `(.L_x_41) ;  /* 0x0000000000107947 */ /* 0x000fec0003800000 */
.L_x_40:
[----:B------:R-:W-:-:S04]  /*22f0*/  LOP3.LUT R4, R4, 0x80000000, RZ, 0xc0, !PT ;  /* 0x8000000004047812 */ /* 0x000fc800078ec0ff */
[----:B------:R-:W-:Y:S01]  /*2300*/  LOP3.LUT R4, R4, 0x7f800000, RZ, 0xfc, !PT ;  /* 0x7f80000004047812 */ /* 0x000fe200078efcff */
[----:B------:R-:W-:Y:S06]  /*2310*/  BRA `(.L_x_41) ;  /* 0x0000000000047947 */ /* 0x000fec0003800000 */
.L_x_39:
[----:B------:R-:W-:-:S07]  /*2320*/  IMAD R4, R5, 0x800000, R4 ;  /* 0x0080000005047824 */ /* 0x000fce00078e0204 */
.L_x_41:
[----:B------:R-:W-:Y:S05]  /*2330*/  BSYNC.RECONVERGENT B3 ;  /* 0x0000000000037941 */ /* 0x000fea0003800200 */
.L_x_38:
[----:B------:R-:W-:Y:S05]  /*2340*/  BRA `(.L_x_42) ;  /* 0x0000000000207947 */ /* 0x000fea0003800000 */
.L_x_37:
[----:B------:R-:W-:-:S04]  /*2350*/  LOP3.LUT R4, R4, 0x80000000, R11, 0x48, !PT ;  /* 0x8000000004047812 */ /* 0x000fc800078e480b */
[----:B------:R-:W-:Y:S01]  /*2360*/  LOP3.LUT R4, R4, 0x7f800000, RZ, 0xfc, !PT ;  /* 0x7f80000004047812 */ /* 0x000fe200078efcff */
[----:B------:R-:W-:Y:S06]  /*2370*/  BRA `(.L_x_42) ;  /* 0x0000000000147947 */ /* 0x000fec0003800000 */
.L_x_36:
[----:B------:R-:W-:Y:S01]  /*2380*/  LOP3.LUT R4, R4, 0x80000000, R11, 0x48, !PT ;  /* 0x8000000004047812 */ /* 0x000fe200078e480b */
[----:B------:R-:W-:Y:S06]  /*2390*/  BRA `(.L_x_42) ;  /* 0x00000000000c7947 */ /* 0x000fec0003800000 */
.L_x_35:
[----:B------:R-:W0:Y:S01]  /*23a0*/  MUFU.RSQ R4, -QNAN ;  /* 0xffc0000000047908 */ /* 0x000e220000001400 */
[----:B------:R-:W-:Y:S05]  /*23b0*/  BRA `(.L_x_42) ;  /* 0x0000000000047947 */ /* 0x000fea0003800000 */
.L_x_34:
[----:B------:R-:W-:-:S07]  /*23c0*/  FADD.FTZ R4, R15, R4 ;  /* 0x000000040f047221 */ /* 0x000fce0000010000 */
.L_x_42:
[----:B------:R-:W-:Y:S05]  /*23d0*/  BSYNC.RECONVERGENT B2 ;  /* 0x0000000000027941 */ /* 0x000fea0003800200 */
.L_x_32:
[----:B0-----:R-:W-:Y:S02]  /*23e0*/  IMAD.MOV.U32 R10, RZ, RZ, R4 ;  /* 0x000000ffff0a7224 */ /* 0x001fe400078e0004 */
[----:B------:R-:W-:Y:S02]  /*23f0*/  IMAD.MOV.U32 R4, RZ, RZ, R6 ;  /* 0x000000ffff047224 */ /* 0x000fe400078e0006 */
[----:B------:R-:W-:-:S04]  /*2400*/  IMAD.MOV.U32 R5, RZ, RZ, 0x0 ;  /* 0x00000000ff057424 */ /* 0x000fc800078e00ff */
[----:B------:R-:W-:Y:S05]  /*2410*/  RET.REL.NODEC R4 `(cuda_sn_est) ;  /* 0xffffffd804f87950 */ /* 0x000fea0003c3ffff */
        .type           $cuda_sn_est$__internal_trig_reduction_slowpathd,@function
        .size           $cuda_sn_est$__internal_trig_reduction_slowpathd,(.L_x_54 - $cuda_sn_est$__internal_trig_reduction_slowpathd)
$cuda_sn_est$__internal_trig_reduction_slowpathd:
[--C-:B------:R-:W-:Y:S01]  /*2420*/  SHF.R.U32.HI R11, RZ, 0x14, R10.reuse ;  /* 0x00000014ff0b7819 */ /* 0x100fe2000001160a */
[----:B------:R-:W-:Y:S02]  /*2430*/  IMAD.MOV.U32 R41, RZ, RZ, R10 ;  /* 0x000000ffff297224 */ /* 0x000fe400078e000a */
[----:B------:R-:W-:Y:S01]  /*2440*/  IMAD.MOV.U32 R6, RZ, RZ, RZ ;  /* 0x000000ffff067224 */ /* 0x000fe200078e00ff */
[----:B------:R-:W-:-:S04]  /*2450*/  LOP3.LUT R4, R11, 0x7ff, RZ, 0xc0, !PT ;  /* 0x000007ff0b047812 */ /* 0x000fc800078ec0ff */
[----:B------:R-:W-:-:S13]  /*2460*/  ISETP.NE.AND P0, PT, R4, 0x7ff, PT ;  /* 0x000007ff0400780c */ /* 0x000fda0003f05270 */
[----:B------:R-:W-:Y:S05]  /*2470*/  @!P0 BRA `(.L_x_43) ;  /* 0x0000000800448947 */ /* 0x000fea0003800000 */
[----:B------:R-:W-:Y:S01]  /*2480*/  VIADD R4, R4, 0xfffffc00 ;  /* 0xfffffc0004047836 */ /* 0x000fe20000000000 */
[----:B------:R-:W-:Y:S01]  /*2490*/  BSSY.RECONVERGENT B3, `(.L_x_44) ;  /* 0x000002e000037945 */ /* 0x000fe20003800200 */
[----:B------:R-:W-:-:S03]  /*24a0*/  CS2R R8, SRZ ;  /* 0x0000000000087805 */ /* 0x000fc6000001ff00 */
[----:B------:R-:W-:Y:S02]  /*24b0*/  SHF.R.U32.HI R13, RZ, 0x6, R4 ;  /* 0x00000006ff0d7819 */ /* 0x000fe40000011604 */
[----:B------:R-:W-:Y:S02]  /*24c0*/  ISETP.GE.U32.AND P0, PT, R4, 0x80, PT ;  /* 0x000000800400780c */ /* 0x000fe40003f06070 */
[C---:B------:R-:W-:Y:S02]  /*24d0*/  IADD3 R14, PT, PT, -R13.reuse, 0x13, RZ ;  /* 0x000000130d0e7810 */ /* 0x040fe40007ffe1ff */
[----:B------:R-:W-:Y:S02]  /*24e0*/  IADD3 R43, PT, PT, -R13, 0xf, RZ ;  /* 0x0000000f0d2b7810 */ /* 0x000fe40007ffe1ff */
[----:B------:R-:W-:-:S04]  /*24f0*/  SEL R14, R14, 0x12, P0 ;  /* 0x000000120e0e7807 */ /* 0x000fc80000000000 */
[----:B------:R-:W-:-:S13]  /*2500*/  ISETP.GE.AND P0, PT, R43, R14, PT ;  /* 0x0000000e2b00720c */ /* 0x000fda0003f06270 */
[----:B------:R-:W-:Y:S05]  /*2510*/  @P0 BRA `(.L_x_45) ;  /* 0x0000000000940947 */ /* 0x000fea0003800000 */
[----:B------:R-:W0:Y:S01]  /*2520*/  LDC.64 R6, c[0x0][0x358] ;  /* 0x0000d600ff067b82 */ /* 0x000e220000000a00 */
[C---:B------:R-:W-:Y:S01]  /*2530*/  SHF.L.U64.HI R15, R40.reuse, 0xb, R41 ;  /* 0x0000000b280f7819 */ /* 0x040fe20000010229 */
[----:B------:R-:W-:Y:S01]  /*2540*/  BSSY.RECONVERGENT B4, `(.L_x_46) ;  /* 0x0000021000047945 */ /* 0x000fe20003800200 */
[----:B------:R-:W-:Y:S01]  /*2550*/  IMAD.SHL.U32 R39, R40, 0x800, RZ ;  /* 0x0000080028277824 */ /* 0x000fe200078e00ff */
[----:B------:R-:W-:Y:S01]  /*2560*/  IADD3 R41, PT, PT, RZ, -R13, -R14 ;  /* 0x8000000dff297210 */ /* 0x000fe20007ffe80e */
[----:B------:R-:W-:Y:S01]  /*2570*/  IMAD.MOV.U32 R40, RZ, RZ, RZ ;  /* 0x000000ffff287224 */ /* 0x000fe200078e00ff */
[----:B------:R-:W-:Y:S02]  /*2580*/  CS2R R8, SRZ ;  /* 0x0000000000087805 */ /* 0x000fe4000001ff00 */
[----:B------:R-:W-:-:S07]  /*2590*/  LOP3.LUT R15, R15, 0x80000000, RZ, 0xfc, !PT ;  /* 0x800000000f0f7812 */ /* 0x000fce00078efcff */
.L_x_47:
[----:B------:R-:W1:Y:S01]  /*25a0*/  LDC.64 R4, c[0x4][RZ] ;  /* 0x01000000ff047b82 */ /* 0x000e620000000a00 */
[----:B0-----:R-:W-:Y:S02]  /*25b0*/  R2UR UR8, R6 ;  /* 0x00000000060872ca */ /* 0x001fe400000e0000 */
[----:B------:R-:W-:Y:S01]  /*25c0*/  R2UR UR9, R7 ;  /* 0x00000000070972ca */ /* 0x000fe200000e0000 */
[----:B-1----:R-:W-:-:S12]  /*25d0*/  IMAD.WIDE R4, R43, 0x8, R4 ;  /* 0x000000082b047825 */ /* 0x002fd800078e0204 */
[----:B------:R-:W2:Y:S01]  /*25e0*/  LDG.E.64.CONSTANT R4, desc[UR8][R4.64] ;  /* 0x0000000804047981 */ /* 0x000ea2000c1e9b00 */
[----:B------:R-:W-:Y:S02]  /*25f0*/  VIADD R41, R41, 0x1 ;  /* 0x0000000129297836 */ /* 0x000fe40000000000 */
[----:B------:R-:W-:Y:S02]  /*2600*/  VIADD R43, R43, 0x1 ;  /* 0x000000012b2b7836 */ /* 0x000fe40000000000 */
[----:B--2---:R-:W-:-:S04]  /*2610*/  IMAD.WIDE.U32 R8, P3, R4, R39, R8 ;  /* 0x0000002704087225 */ /* 0x004fc80007860008 */
[----:B------:R-:W-:Y:S02]  /*2620*/  IMAD R45, R4, R15, RZ ;  /* 0x0000000f042d7224 */ /* 0x000fe400078e02ff */
[CC--:B------:R-:W-:Y:S02]  /*2630*/  IMAD R42, R5.reuse, R39.reuse, RZ ;  /* 0x00000027052a7224 */ /* 0x0c0fe400078e02ff */
[----:B------:R-:W-:Y:S01]  /*2640*/  IMAD.HI.U32 R44, R5, R39, RZ ;  /* 0x00000027052c7227 */ /* 0x000fe200078e00ff */
[----:B------:R-:W-:-:S03]  /*2650*/  IADD3 R9, P0, PT, R45, R9, RZ ;  /* 0x000000092d097210 */ /* 0x000fc60007f1e0ff */
[----:B------:R-:W-:Y:S01]  /*2660*/  IMAD R45, R40, 0x8, R1 ;  /* 0x00000008282d7824 */ /* 0x000fe200078e0201 */
[----:B------:R-:W-:Y:S01]  /*2670*/  IADD3 R9, P1, PT, R42, R9, RZ ;  /* 0x000000092a097210 */ /* 0x000fe20007f3e0ff */
[----:B------:R-:W-:-:S04]  /*2680*/  IMAD.HI.U32 R42, R4, R15, RZ ;  /* 0x0000000f042a7227 */ /* 0x000fc800078e00ff */
[----:B------:R-:W-:Y:S01]  /*2690*/  IMAD.X R42, RZ, RZ, R42, P3 ;  /* 0x000000ffff2a7224 */ /* 0x000fe200018e062a */
[----:B------:R0:W-:Y:S01]  /*26a0*/  STL.64 [R45], R8 ;  /* 0x000000082d007387 */ /* 0x0001e20000100a00 */
[----:B------:R-:W-:-:S03]  /*26b0*/  IMAD.HI.U32 R4, R5, R15, RZ ;  /* 0x0000000f05047227 */ /* 0x000fc600078e00ff */
[----:B------:R-:W-:Y:S01]  /*26c0*/  IADD3.X R42, P0, PT, R44, R42, RZ, P0, !PT ;  /* 0x0000002a2c2a7210 */ /* 0x000fe2000071e4ff */
[----:B------:R-:W-:Y:S02]  /*26d0*/  IMAD R5, R5, R15, RZ ;  /* 0x0000000f05057224 */ /* 0x000fe400078e02ff */
[----:B------:R-:W-:Y:S02]  /*26e0*/  VIADD R40, R40, 0x1 ;  /* 0x0000000128287836 */ /* 0x000fe40000000000 */
[----:B------:R-:W-:Y:S01]  /*26f0*/  IMAD.X R4, RZ, RZ, R4, P0 ;  /* 0x000000ffff047224 */ /* 0x000fe200000e0604 */
[----:B------:R-:W-:Y:S02]  /*2700*/  ISETP.NE.AND P0, PT, R41, -0xf, PT ;  /* 0xfffffff12900780c */ /* 0x000fe40003f05270 */
[----:B------:R-:W-:-:S04]  /*2710*/  IADD3.X R42, P1, PT, R5, R42, RZ, P1, !PT ;  /* 0x0000002a052a7210 */ /* 0x000fc80000f3e4ff */
[----:B0-----:R-:W-:Y:S01]  /*2720*/  MOV R8, R42 ;  /* 0x0000002a00087202 */ /* 0x001fe20000000f00 */
[----:B------:R-:W-:-:S06]  /*2730*/  IMAD.X R9, RZ, RZ, R4, P1 ;  /* 0x000000ffff097224 */ /* 0x000fcc00008e0604 */
[----:B------:R-:W-:Y:S05]  /*2740*/  @P0 BRA `(.L_x_47) ;  /* 0xfffffffc00940947 */ /* 0x000fea000383ffff */
[----:B------:R-:W-:Y:S05]  /*2750*/  BSYNC.RECONVERGENT B4 ;  /* 0x0000000000047941 */ /* 0x000fea0003800200 */
.L_x_46:
[----:B------:R-:W-:-:S07]  /*2760*/  IMAD.MOV.U32 R43, RZ, RZ, R14 ;  /* 0x000000ffff2b7224 */ /* 0x000fce00078e000e */
.L_x_45:
[----:B------:R-:W-:Y:S05]  /*2770*/  BSYNC.RECONVERGENT B3 ;  /* 0x0000000000037941 */ /* 0x000fea0003800200 */
.L_x_44:
[----:B------:R-:W-:Y:S01]  /*2780*/  LOP3.LUT P0, R39, R11, 0x3f, RZ, 0xc0, !PT ;  /* 0x0000003f0b277812 */ /* 0x000fe2000780c0ff */
[----:B------:R-:W-:-:S04]  /*2790*/  IMAD.IADD R4, R13, 0x1, R43 ;  /* 0x000000010d047824 */ /* 0x000fc800078e022b */
[----:B------:R-:W-:-:S05]  /*27a0*/  IMAD.U32 R41, R4, 0x8, R1 ;  /* 0x0000000804297824 */ /* 0x000fca00078e0001 */
[----:B------:R0:W-:Y:S04]  /*27b0*/  STL.64 [R41+-0x78], R8 ;  /* 0xffff880829007387 */ /* 0x0001e80000100a00 */
[----:B------:R-:W2:Y:S04]  /*27c0*/  @P0 LDL.64 R14, [R1+0x8] ;  /* 0x00000800010e0983 */ /* 0x000ea80000100a00 */
[----:B------:R-:W3:Y:S04]  /*27d0*/  LDL.64 R4, [R1+0x10] ;  /* 0x0000100001047983 */ /* 0x000ee80000100a00 */
[----:B------:R-:W4:Y:S01]  /*27e0*/  LDL.64 R6, [R1+0x18] ;  /* 0x0000180001067983 */ /* 0x000f220000100a00 */
[----:B------:R-:W-:Y:S01]  /*27f0*/  @P0 LOP3.LUT R11, R39, 0x3f, RZ, 0x3c, !PT ;  /* 0x0000003f270b0812 */ /* 0x000fe200078e3cff */
[----:B------:R-:W-:Y:S01]  /*2800*/  BSSY.RECONVERGENT B3, `(.L_x_48) ;  /* 0x0000034000037945 */ /* 0x000fe20003800200 */
[----:B--2---:R-:W-:-:S02]  /*2810*/  @P0 SHF.R.U64 R14, R14, 0x1, R15 ;  /* 0x000000010e0e0819 */ /* 0x004fc4000000120f */
[----:B------:R-:W-:Y:S02]  /*2820*/  @P0 SHF.R.U32.HI R40, RZ, 0x1, R15 ;  /* 0x00000001ff280819 */ /* 0x000fe4000001160f */
[----:B---3--:R-:W-:Y:S02]  /*2830*/  @P0 SHF.L.U32 R13, R4, R39, RZ ;  /* 0x00000027040d0219 */ /* 0x008fe400000006ff */
[----:B0-----:R-:W-:Y:S02]  /*2840*/  @P0 SHF.R.U64 R8, R14, R11, R40 ;  /* 0x0000000b0e080219 */ /* 0x001fe40000001228 */
[--C-:B------:R-:W-:Y:S02]  /*2850*/  @P0 SHF.R.U32.HI R15, RZ, 0x1, R5.reuse ;  /* 0x00000001ff0f0819 */ /* 0x100fe40000011605 */
[C-C-:B------:R-:W-:Y:S02]  /*2860*/  @P0 SHF.R.U64 R44, R4.reuse, 0x1, R5.reuse ;  /* 0x00000001042c0819 */ /* 0x140fe40000001205 */
[----:B------:R-:W-:-:S02]  /*2870*/  @P0 SHF.L.U64.HI R42, R4, R39, R5 ;  /* 0x00000027042a0219 */ /* 0x000fc40000010205 */
[----:B------:R-:W-:Y:S02]  /*2880*/  @P0 SHF.R.U32.HI R9, RZ, R11, R40 ;  /* 0x0000000bff090219 */ /* 0x000fe40000011628 */
[----:B------:R-:W-:Y:S02]  /*2890*/  @P0 LOP3.LUT R4, R13, R8, RZ, 0xfc, !PT ;  /* 0x000000080d040212 */ /* 0x000fe400078efcff */
[----:B----4-:R-:W-:Y:S02]  /*28a0*/  @P0 SHF.L.U32 R14, R6, R39, RZ ;  /* 0x00000027060e0219 */ /* 0x010fe400000006ff */
[----:B------:R-:W-:Y:S01]  /*28b0*/  @P0 SHF.R.U64 R41, R44, R11, R15 ;  /* 0x0000000b2c290219 */ /* 0x000fe2000000120f */
[----:B------:R-:W-:Y:S01]  /*28c0*/  IMAD.SHL.U32 R8, R4, 0x4, RZ ;  /* 0x0000000404087824 */ /* 0x000fe200078e00ff */
[----:B------:R-:W-:Y:S02]  /*28d0*/  @P0 LOP3.LUT R5, R42, R9, RZ, 0xfc, !PT ;  /* 0x000000092a050212 */ /* 0x000fe400078efcff */
[----:B------:R-:W-:-:S02]  /*28e0*/  @P0 SHF.L.U64.HI R40, R6, R39, R7 ;  /* 0x0000002706280219 */ /* 0x000fc40000010207 */
[----:B------:R-:W-:Y:S02]  /*28f0*/  @P0 SHF.R.U32.HI R11, RZ, R11, R15 ;  /* 0x0000000bff0b0219 */ /* 0x000fe4000001160f */
[----:B------:R-:W-:Y:S02]  /*2900*/  @P0 LOP3.LUT R6, R14, R41, RZ, 0xfc, !PT ;  /* 0x000000290e060212 */ /* 0x000fe400078efcff */
[----:B------:R-:W-:Y:S02]  /*2910*/  SHF.L.U64.HI R4, R4, 0x2, R5 ;  /* 0x0000000204047819 */ /* 0x000fe40000010205 */
[----:B------:R-:W-:Y:S02]  /*2920*/  @P0 LOP3.LUT R7, R40, R11, RZ, 0xfc, !PT ;  /* 0x0000000b28070212 */ /* 0x000fe400078efcff */
[----:B------:R-:W-:Y:S02]  /*2930*/  SHF.L.W.U32.HI R5, R5, 0x2, R6 ;  /* 0x0000000205057819 */ /* 0x000fe40000010e06 */
[----:B------:R-:W-:-:S02]  /*2940*/  IADD3 RZ, P0, PT, RZ, -R8, RZ ;  /* 0x80000008ffff7210 */ /* 0x000fc40007f1e0ff */
[----:B------:R-:W-:Y:S02]  /*2950*/  LOP3.LUT R9, RZ, R4, RZ, 0x33, !PT ;  /* 0x00000004ff097212 */ /* 0x000fe400078e33ff */
[----:B------:R-:W-:Y:S02]  /*2960*/  SHF.L.W.U32.HI R6, R6, 0x2, R7 ;  /* 0x0000000206067819 */ /* 0x000fe40000010e07 */
[----:B------:R-:W-:Y:S02]  /*2970*/  LOP3.LUT R11, RZ, R5, RZ, 0x33, !PT ;  /* 0x00000005ff0b7212 */ /* 0x000fe400078e33ff */
[----:B------:R-:W-:Y:S02]  /*2980*/  IADD3.X R9, P0, PT, RZ, R9, RZ, P0, !PT ;  /* 0x00000009ff097210 */ /* 0x000fe4000071e4ff */
[----:B------:R-:W-:Y:S02]  /*2990*/  LOP3.LUT R13, RZ, R6, RZ, 0x33, !PT ;  /* 0x00000006ff0d7212 */ /* 0x000fe400078e33ff */
[----:B------:R-:W-:-:S02]  /*29a0*/  IADD3.X R14, P1, PT, RZ, R11, RZ, P0, !PT ;  /* 0x0000000bff0e7210 */ /* 0x000fc4000073e4ff */
[----:B------:R-:W-:-:S03]  /*29b0*/  ISETP.GT.U32.AND P3, PT, R5, -0x1, PT ;  /* 0xffffffff0500780c */ /* 0x000fc60003f64070 */
[----:B------:R-:W-:Y:S01]  /*29c0*/  IMAD.X R13, RZ, RZ, R13, P1 ;  /* 0x000000ffff0d7224 */ /* 0x000fe200008e060d */
[----:B------:R-:W-:-:S04]  /*29d0*/  ISETP.GT.AND.EX P0, PT, R6, -0x1, PT, P3 ;  /* 0xffffffff0600780c */ /* 0x000fc80003f04330 */
[----:B------:R-:W-:Y:S02]  /*29e0*/  SEL R11, R6, R13, P0 ;  /* 0x0000000d060b7207 */ /* 0x000fe40000000000 */
[----:B------:R-:W-:Y:S02]  /*29f0*/  SEL R14, R5, R14, P0 ;  /* 0x0000000e050e7207 */ /* 0x000fe40000000000 */
[----:B------:R-:W-:-:S04]  /*2a00*/  ISETP.NE.U32.AND P1, PT, R11, RZ, PT ;  /* 0x000000ff0b00720c */ /* 0x000fc80003f25070 */
[----:B------:R-:W-:Y:S01]  /*2a10*/  SEL R5, R14, R11, !P1 ;  /* 0x0000000b0e057207 */ /* 0x000fe20004800000 */
[----:B------:R-:W-:-:S05]  /*2a20*/  @!P0 IMAD.MOV R8, RZ, RZ, -R8 ;  /* 0x000000ffff088224 */ /* 0x000fca00078e0a08 */
[----:B------:R-:W0:Y:S02]  /*2a30*/  FLO.U32 R5, R5 ;  /* 0x0000000500057300 */ /* 0x000e2400000e0000 */
[C---:B0-----:R-:W-:Y:S02]  /*2a40*/  IADD3 R15, PT, PT, -R5.reuse, 0x1f, RZ ;  /* 0x0000001f050f7810 */ /* 0x041fe40007ffe1ff */
[----:B------:R-:W-:-:S03]  /*2a50*/  IADD3 R13, PT, PT, -R5, 0x3f, RZ ;  /* 0x0000003f050d7810 */ /* 0x000fc60007ffe1ff */
[----:B------:R-:W-:Y:S01]  /*2a60*/  @P1 IMAD.MOV R13, RZ, RZ, R15 ;  /* 0x000000ffff0d1224 */ /* 0x000fe200078e020f */
[----:B------:R-:W-:-:S04]  /*2a70*/  SEL R15, R4, R9, P0 ;  /* 0x00000009040f7207 */ /* 0x000fc80000000000 */
[----:B------:R-:W-:-:S13]  /*2a80*/  ISETP.NE.AND P1, PT, R13, RZ, PT ;  /* 0x000000ff0d00720c */ /* 0x000fda0003f25270 */
[----:B------:R-:W-:Y:S05]  /*2a90*/  @!P1 BRA `(.L_x_49) ;  /* 0x0000000000289947 */ /* 0x000fea0003800000 */
[C---:B------:R-:W-:Y:S02]  /*2aa0*/  LOP3.LUT R5, R13.reuse, 0x3f, RZ, 0xc0, !PT ;  /* 0x0000003f0d057812 */ /* 0x040fe400078ec0ff */
[--C-:B------:R-:W-:Y:S02]  /*2ab0*/  SHF.R.U64 R9, R8, 0x1, R15.reuse ;  /* 0x0000000108097819 */ /* 0x100fe4000000120f */
[----:B------:R-:W-:Y:S02]  /*2ac0*/  SHF.R.U32.HI R15, RZ, 0x1, R15 ;  /* 0x00000001ff0f7819 */ /* 0x000fe4000001160f */
[----:B------:R-:W-:Y:S02]  /*2ad0*/  LOP3.LUT R4, R13, 0x3f, RZ, 0xc, !PT ;  /* 0x0000003f0d047812 */ /* 0x000fe400078e0cff */
[CC--:B------:R-:W-:Y:S02]  /*2ae0*/  SHF.L.U64.HI R11, R14.reuse, R5.reuse, R11 ;  /* 0x000000050e0b7219 */ /* 0x0c0fe4000001020b */
[----:B------:R-:W-:-:S02]  /*2af0*/  SHF.L.U32 R5, R14, R5, RZ ;  /* 0x000000050e057219 */ /* 0x000fc400000006ff */
[-CC-:B------:R-:W-:Y:S02]  /*2b00*/  SHF.R.U64 R14, R9, R4.reuse, R15.reuse ;  /* 0x00000004090e7219 */ /* 0x180fe4000000120f */
[----:B------:R-:W-:Y:S02]  /*2b10*/  SHF.R.U32.HI R4, RZ, R4, R15 ;  /* 0x00000004ff047219 */ /* 0x000fe4000001160f */
[----:B------:R-:W-:Y:S02]  /*2b20*/  LOP3.LUT R14, R5, R14, RZ, 0xfc, !PT ;  /* 0x0000000e050e7212 */ /* 0x000fe400078efcff */
[----:B------:R-:W-:-:S07]  /*2b30*/  LOP3.LUT R11, R11, R4, RZ, 0xfc, !PT ;  /* 0x000000040b0b7212 */ /* 0x000fce00078efcff */
.L_x_49:
[----:B------:R-:W-:Y:S05]  /*2b40*/  BSYNC.RECONVERGENT B3 ;  /* 0x0000000000037941 */ /* 0x000fea0003800200 */
.L_x_48:
[----:B------:R-:W-:Y:S01]  /*2b50*/  IMAD.WIDE.U32 R8, R14, 0x2168c235, RZ ;  /* 0x2168c2350e087825 */ /* 0x000fe200078e00ff */
[----:B------:R-:W-:-:S03]  /*2b60*/  SHF.R.U32.HI R7, RZ, 0x1e, R7 ;  /* 0x0000001eff077819 */ /* 0x000fc60000011607 */
[----:B------:R-:W-:Y:S01]  /*2b70*/  IMAD.MOV.U32 R4, RZ, RZ, R9 ;  /* 0x000000ffff047224 */ /* 0x000fe200078e0009 */
[----:B------:R-:W-:Y:S01]  /*2b80*/  IADD3 RZ, P1, PT, R8, R8, RZ ;  /* 0x0000000808ff7210 */ /* 0x000fe20007f3e0ff */
[----:B------:R-:W-:Y:S01]  /*2b90*/  IMAD.MOV.U32 R5, RZ, RZ, RZ ;  /* 0x000000ffff057224 */ /* 0x000fe200078e00ff */
[----:B------:R-:W-:Y:S01]  /*2ba0*/  LEA.HI R6, R6, R7, RZ, 0x1 ;  /* 0x0000000706067211 */ /* 0x000fe200078f08ff */
[----:B------:R-:W-:-:S04]  /*2bb0*/  IMAD.HI.U32 R9, R11, -0x36f0255e, RZ ;  /* 0xc90fdaa20b097827 */ /* 0x000fc800078e00ff */
[----:B------:R-:W-:-:S04]  /*2bc0*/  IMAD.WIDE.U32 R4, R14, -0x36f0255e, R4 ;  /* 0xc90fdaa20e047825 */ /* 0x000fc800078e0004 */
[----:B------:R-:W-:-:S04]  /*2bd0*/  IMAD.WIDE.U32 R4, P3, R11, 0x2168c235, R4 ;  /* 0x2168c2350b047825 */ /* 0x000fc80007860004 */
[----:B------:R-:W-:Y:S01]  /*2be0*/  IMAD R11, R11, -0x36f0255e, RZ ;  /* 0xc90fdaa20b0b7824 */ /* 0x000fe200078e02ff */
[----:B------:R-:W-:Y:S01]  /*2bf0*/  IADD3.X RZ, P1, PT, R4, R4, RZ, P1, !PT ;  /* 0x0000000404ff7210 */ /* 0x000fe20000f3e4ff */
[----:B------:R-:W-:-:S03]  /*2c00*/  IMAD.X R8, RZ, RZ, R9, P3 ;  /* 0x000000ffff087224 */ /* 0x000fc600018e0609 */
[----:B------:R-:W-:-:S04]  /*2c10*/  IADD3 R5, P3, PT, R11, R5, RZ ;  /* 0x000000050b057210 */ /* 0x000fc80007f7e0ff */
[C---:B------:R-:W-:Y:S01]  /*2c20*/  ISETP.GT.U32.AND P4, PT, R5.reuse, RZ, PT ;  /* 0x000000ff0500720c */ /* 0x040fe20003f84070 */
[----:B------:R-:W-:Y:S01]  /*2c30*/  IMAD.X R8, RZ, RZ, R8, P3 ;  /* 0x000000ffff087224 */ /* 0x000fe200018e0608 */
[----:B------:R-:W-:-:S04]  /*2c40*/  IADD3.X R4, P3, PT, R5, R5, RZ, P1, !PT ;  /* 0x0000000505047210 */ /* 0x000fc80000f7e4ff */
[C---:B------:R-:W-:Y:S01]  /*2c50*/  ISETP.GT.AND.EX P1, PT, R8.reuse, RZ, PT, P4 ;  /* 0x000000ff0800720c */ /* 0x040fe20003f24340 */
[----:B------:R-:W-:-:S03]  /*2c60*/  IMAD.X R9, R8, 0x1, R8, P3 ;  /* 0x0000000108097824 */ /* 0x000fc600018e0608 */
[----:B------:R-:W-:Y:S02]  /*2c70*/  SEL R4, R4, R5, P1 ;  /* 0x0000000504047207 */ /* 0x000fe40000800000 */
[----:B------:R-:W-:Y:S02]  /*2c80*/  SEL R9, R9, R8, P1 ;  /* 0x0000000809097207 */ /* 0x000fe40000800000 */
[----:B------:R-:W-:Y:S02]  /*2c90*/  IADD3 R40, P3, PT, R4, 0x1, RZ ;  /* 0x0000000104287810 */ /* 0x000fe40007f7e0ff */
[----:B------:R-:W-:Y:S02]  /*2ca0*/  SEL R8, RZ, 0xffffffff, !P1 ;  /* 0xffffffffff087807 */ /* 0x000fe40004800000 */
[----:B------:R-:W-:Y:S01]  /*2cb0*/  LOP3.LUT P1, R4, R10, 0x80000000, RZ, 0xc0, !PT ;  /* 0x800000000a047812 */ /* 0x000fe2000782c0ff */
[----:B------:R-:W-:Y:S02]  /*2cc0*/  IMAD.X R9, RZ, RZ, R9, P3 ;  /* 0x000000ffff097224 */ /* 0x000fe400018e0609 */
[----:B------:R-:W-:Y:S01]  /*2cd0*/  IMAD.IADD R5, R8, 0x1, -R13 ;  /* 0x0000000108057824 */ /* 0x000fe200078e0a0d */
[----:B------:R-:W-:-:S02]  /*2ce0*/  @!P0 LOP3.LUT R4, R4, 0x80000000, RZ, 0x3c, !PT ;  /* 0x8000000004048812 */ /* 0x000fc400078e3cff */
[----:B------:R-:W-:Y:S01]  /*2cf0*/  SHF.R.U64 R40, R40, 0xa, R9 ;  /* 0x0000000a28287819 */ /* 0x000fe20000001209 */
[----:B------:R-:W-:-:S03]  /*2d00*/  IMAD.SHL.U32 R5, R5, 0x100000, RZ ;  /* 0x0010000005057824 */ /* 0x000fc600078e00ff */
[----:B------:R-:W-:-:S03]  /*2d10*/  IADD3 R40, P3, PT, R40, 0x1, RZ ;  /* 0x0000000128287810 */ /* 0x000fc60007f7e0ff */
[----:B------:R-:W-:Y:S01]  /*2d20*/  @P1 IMAD.MOV R6, RZ, RZ, -R6 ;  /* 0x000000ffff061224 */ /* 0x000fe200078e0a06 */
[----:B------:R-:W-:-:S04]  /*2d30*/  LEA.HI.X R9, R9, RZ, RZ, 0x16, P3 ;  /* 0x000000ff09097211 */ /* 0x000fc800018fb4ff */
[--C-:B------:R-:W-:Y:S02]  /*2d40*/  SHF.R.U64 R40, R40, 0x1, R9.reuse ;  /* 0x0000000128287819 */ /* 0x100fe40000001209 */
[----:B------:R-:W-:Y:S02]  /*2d50*/  SHF.R.U32.HI R8, RZ, 0x1, R9 ;  /* 0x00000001ff087819 */ /* 0x000fe40000011609 */
[----:B------:R-:W-:-:S04]  /*2d60*/  IADD3 R40, P3, P4, RZ, RZ, R40 ;  /* 0x000000ffff287210 */ /* 0x000fc80007c7e028 */
[----:B------:R-:W-:-:S04]  /*2d70*/  IADD3.X R5, PT, PT, R5, 0x3fe00000, R8, P3, P4 ;  /* 0x3fe0000005057810 */ /* 0x000fc80001fe8408 */
[----:B------:R-:W-:-:S07]  /*2d80*/  LOP3.LUT R41, R5, R4, RZ, 0xfc, !PT ;  /* 0x0000000405297212 */ /* 0x000fce00078efcff */
.L_x_43:
[----:B------:R-:W-:-:S04]  /*2d90*/  IMAD.MOV.U32 R13, RZ, RZ, 0x0 ;  /* 0x00000000ff0d7424 */ /* 0x000fc800078e00ff */
[----:B------:R-:W-:Y:S05]  /*2da0*/  RET.REL.NODEC R12 `(cuda_sn_est) ;  /* 0xffffffd00c947950 */ /* 0x000fea0003c3ffff */
.L_x_50:
[----:B------:R-:W-:-:S00]  /*2db0*/  BRA `(.L_x_50) ;  /* 0xfffffffc00fc7947 */ /* 0x000fc0000383ffff */
[----:B------:R-:W-:-:S00]  /*2dc0*/  NOP ;  /* 0x0000000000007918 */ /* 0x000fc00000000000 */
        /* <DEDUP_REMOVED lines=11> */
.L_x_54:


//--------------------- .nv.global.init           --------------------------
	.section	.nv.global.init,"aw",@progbits
	.align	16
.nv.global.init:
	.type		__cudart_sin_cos_coeffs,@object
	.size		__cudart_sin_cos_coeffs,(__cudart_i2opi_d - __cudart_sin_cos_coeffs)
__cudart_sin_cos_coeffs:
        /*0000*/ 	.byte	0x46, 0xd2, 0xb0, 0x2c, 0xf1, 0xe5, 0x5a, 0xbe, 0x92, 0xe3, 0xac, 0x69, 0xe3, 0x1d, 0xc7, 0x3e
        /*0010*/ 	.byte	0xa1, 0x62, 0xdb, 0x19, 0xa0, 0x01, 0x2a, 0xbf, 0x18, 0x08, 0x11, 0x11, 0x11, 0x11, 0x81, 0x3f
        /*0020*/ 	.byte	0x54, 0x55, 0x55, 0x55, 0x55, 0x55, 0xc5, 0xbf, 0x00, 0x00, 0x00, 0x00, 0x00, 0x00, 0x00, 0x00
        /*0030*/ 	.byte	0x00, 0x00, 0x00, 0x00, 0x00, 0x00, 0x00, 0x00, 0x64, 0x81, 0xfd, 0x20, 0x83, 0xff, 0xa8, 0xbd
        /*0040*/ 	.byte	0x28, 0x85, 0xef, 0xc1, 0xa7, 0xee, 0x21, 0x3e, 0xd9, 0xe6, 0x06, 0x8e, 0x4f, 0x7e, 0x92, 0xbe
        /*0050*/ 	.byte	0xe9, 0xbc, 0xdd, 0x19, 0xa0, 0x01, 0xfa, 0x3e, 0x47, 0x5d, 0xc1, 0x16, 0x6c, 0xc1, 0x56, 0xbf
        /*0060*/ 	.byte	0x51, 0x55, 0x55, 0x55, 0x55, 0x55, 0xa5, 0x3f, 0x00, 0x00, 0x00, 0x00, 0x00, 0x00, 0xe0, 0xbf
        /*0070*/ 	.byte	0x00, 0x00, 0x00, 0x00, 0x00, 0x00, 0xf0, 0x3f, 0x00, 0x00, 0x00, 0x00, 0x00, 0x00, 0x00, 0x00
	.type		__cudart_i2opi_d,@object
	.size		__cudart_i2opi_d,(.L_0 - __cudart_i2opi_d)
__cudart_i2opi_d:
        /* <DEDUP_REMOVED lines=9> */
.L_0:


//--------------------- .nv.shared.reserved.0     --------------------------
	.section	.nv.shared.reserved.0,"aw",@nobits
	.weak		__nv_reservedSMEM_offset_0_alias
	.size		__nv_reservedSMEM_offset_0_alias, 0, 64
	.other		__nv_reservedSMEM_offset_0_alias,@"STO_CUDA_RESERVED_SHARED STV_DEFAULT"
__nv_reservedSMEM_offset_0_alias:
	.zero		0
	.zero		64


//--------------------- .nv.constant0.cuda_sn_est --------------------------
	.section	.nv.constant0.cuda_sn_est,"a",@progbits
	.sectionflags	@""
	.align	4
.nv.constant0.cuda_sn_est:
	.zero		1064


//--------------------- SYMBOLS --------------------------

	.type		.nv.reservedSmem.offset0,@object
	.size		.nv.reservedSmem.offset0,0x4
